	.target	sm_100

	.elftype	@"ET_EXEC"


//--------------------- .note.nv.tkinfo           --------------------------
	.section	.note.nv.tkinfo,"",@"SHT_NOTE"
	.sectionflags	@"SHF_NOTE_NV_TKINFO"
	.tkinfo
        /*0018*/ 	.word	0x00000081
        /*0030*/ 	.string	""
        /*0030*/ 	.string	"ptxas"
        /*0030*/ 	.string	"Cuda compilation tools, release 12.9, V12.9.86"
        /*0030*/ 	.string	"Build cuda_12.9.r12.9/compiler.36037853_0"
        /*0030*/ 	.string	"-regUsageLevel 10 -arch sm_100f -m 64 "



//--------------------- .note.nv.cuver            --------------------------
	.section	.note.nv.cuver,"",@"SHT_NOTE"
	.sectionflags	@"SHF_NOTE_NV_CUVER"
        /*0018*/ 	.short	0x0001
        /*001a*/ 	.short	0x0064
        /*001c*/ 	.short	0x0001
        /*001e*/ 	.short	0x0000
        /*0020*/ 	.short	0x0001
        /*0022*/ 	.short	0x0000


//--------------------- .nv.info                  --------------------------
	.section	.nv.info,"",@"SHT_CUDA_INFO"
	.align	4


	//----- nvinfo : EIATTR_REGCOUNT
	.align		4
        /*0000*/ 	.byte	0x04, 0x2f
        /*0002*/ 	.short	(.L_15 - .L_14)
	.align		4
.L_14:
        /*0004*/ 	.word	index@(_ZN9deep_gemm24sm100_fp8_gemm_1d1d_implILN4cute4UMMA5MajorE0ELS3_0ELj0ELj4096ELj7168ELj128ELj224ELj128ELj64ELj128ELj128ELj64ELj4ELj128ELj128ELj1ELb0ELj140ELNS_8GemmTypeE1ELb0EN7cutlass10bfloat16_tENS_16EpilogueIdentityEEEvPijjj14CUtensorMap_stS9_S9_S9_S9_)
        /*0008*/ 	.word	0x00000038


	//----- nvinfo : EIATTR_FRAME_SIZE
	.align		4
.L_15:
        /*000c*/ 	.byte	0x04, 0x11
        /*000e*/ 	.short	(.L_17 - .L_16)
	.align		4
.L_16:
        /*0010*/ 	.word	index@($__internal_3_$__cuda_sm20_div_u16)
        /*0014*/ 	.word	0x00000000


	//----- nvinfo : EIATTR_FRAME_SIZE
	.align		4
.L_17:
        /*0018*/ 	.byte	0x04, 0x11
        /*001a*/ 	.short	(.L_19 - .L_18)
	.align		4
.L_18:
        /*001c*/ 	.word	index@($__internal_2_$__cuda_sm10x_tcgen05_guardrail_trap_unallocated_columns_being_dealloced)
        /*0020*/ 	.word	0x00000000


	//----- nvinfo : EIATTR_FRAME_SIZE
	.align		4
.L_19:
        /*0024*/ 	.byte	0x04, 0x11
        /*0026*/ 	.short	(.L_21 - .L_20)
	.align		4
.L_20:
        /*0028*/ 	.word	index@($__internal_1_$__cuda_sm10x_tcgen05_guardrail_trap_phase_invalid_during_alloc)
        /*002c*/ 	.word	0x00000000


	//----- nvinfo : EIATTR_FRAME_SIZE
	.align		4
.L_21:
        /*0030*/ 	.byte	0x04, 0x11
        /*0032*/ 	.short	(.L_23 - .L_22)
	.align		4
.L_22:
        /*0034*/ 	.word	index@($__internal_0_$__cuda_sm10x_tcgen05_guardrail_trap_col_being_dealloced_not_returned_by_alloc)
        /*0038*/ 	.word	0x00000000


	//----- nvinfo : EIATTR_FRAME_SIZE
	.align		4
.L_23:
        /*003c*/ 	.byte	0x04, 0x11
        /*003e*/ 	.short	(.L_25 - .L_24)
	.align		4
.L_24:
        /*0040*/ 	.word	index@(_ZN9deep_gemm24sm100_fp8_gemm_1d1d_implILN4cute4UMMA5MajorE0ELS3_0ELj0ELj4096ELj7168ELj128ELj224ELj128ELj64ELj128ELj128ELj64ELj4ELj128ELj128ELj1ELb0ELj140ELNS_8GemmTypeE1ELb0EN7cutlass10bfloat16_tENS_16EpilogueIdentityEEEvPijjj14CUtensorMap_stS9_S9_S9_S9_)
        /*0044*/ 	.word	0x00000000


	//----- nvinfo : EIATTR_MIN_STACK_SIZE
	.align		4
.L_25:
        /*0048*/ 	.byte	0x04, 0x12
        /*004a*/ 	.short	(.L_27 - .L_26)
	.align		4
.L_26:
        /*004c*/ 	.word	index@(_ZN9deep_gemm24sm100_fp8_gemm_1d1d_implILN4cute4UMMA5MajorE0ELS3_0ELj0ELj4096ELj7168ELj128ELj224ELj128ELj64ELj128ELj128ELj64ELj4ELj128ELj128ELj1ELb0ELj140ELNS_8GemmTypeE1ELb0EN7cutlass10bfloat16_tENS_16EpilogueIdentityEEEvPijjj14CUtensorMap_stS9_S9_S9_S9_)
        /*0050*/ 	.word	0x00000000
.L_27:


//--------------------- .nv.info._ZN9deep_gemm24sm100_fp8_gemm_1d1d_implILN4cute4UMMA5MajorE0ELS3_0ELj0ELj4096ELj7168ELj128ELj224ELj128ELj64ELj128ELj128ELj64ELj4ELj128ELj128ELj1ELb0ELj140ELNS_8GemmTypeE1ELb0EN7cutlass10bfloat16_tENS_16EpilogueIdentityEEEvPijjj14CUtensorMap_stS9_S9_S9_S9_ --------------------------
	.section	.nv.info._ZN9deep_gemm24sm100_fp8_gemm_1d1d_implILN4cute4UMMA5MajorE0ELS3_0ELj0ELj4096ELj7168ELj128ELj224ELj128ELj64ELj128ELj128ELj64ELj4ELj128ELj128ELj1ELb0ELj140ELNS_8GemmTypeE1ELb0EN7cutlass10bfloat16_tENS_16EpilogueIdentityEEEvPijjj14CUtensorMap_stS9_S9_S9_S9_,"",@"SHT_CUDA_INFO"
	.sectionflags	@""
	.align	4


	//----- nvinfo : EIATTR_CUDA_API_VERSION
	.align		4
        /*0000*/ 	.byte	0x04, 0x37
        /*0002*/ 	.short	(.L_29 - .L_28)
.L_28:
        /*0004*/ 	.word	0x00000081


	//----- nvinfo : EIATTR_KPARAM_INFO
	.align		4
.L_29:
        /*0008*/ 	.byte	0x04, 0x17
        /*000a*/ 	.short	(.L_31 - .L_30)
.L_30:
        /*000c*/ 	.word	0x00000000
        /*0010*/ 	.short	0x0008
        /*0012*/ 	.short	0x0240
        /*0014*/ 	.byte	0x00, 0xf0, 0x01, 0x02


	//----- nvinfo : EIATTR_KPARAM_INFO
	.align		4
.L_31:
        /*0018*/ 	.byte	0x04, 0x17
        /*001a*/ 	.short	(.L_33 - .L_32)
.L_32:
        /*001c*/ 	.word	0x00000000
        /*0020*/ 	.short	0x0007
        /*0022*/ 	.short	0x01c0
        /*0024*/ 	.byte	0x00, 0xf0, 0x01, 0x02


	//----- nvinfo : EIATTR_KPARAM_INFO
	.align		4
.L_33:
        /*0028*/ 	.byte	0x04, 0x17
        /*002a*/ 	.short	(.L_35 - .L_34)
.L_34:
        /*002c*/ 	.word	0x00000000
        /*0030*/ 	.short	0x0006
        /*0032*/ 	.short	0x0140
        /*0034*/ 	.byte	0x00, 0xf0, 0x01, 0x02


	//----- nvinfo : EIATTR_KPARAM_INFO
	.align		4
.L_35:
        /*0038*/ 	.byte	0x04, 0x17
        /*003a*/ 	.short	(.L_37 - .L_36)
.L_36:
        /*003c*/ 	.word	0x00000000
        /*0040*/ 	.short	0x0005
        /*0042*/ 	.short	0x00c0
        /*0044*/ 	.byte	0x00, 0xf0, 0x01, 0x02


	//----- nvinfo : EIATTR_KPARAM_INFO
	.align		4
.L_37:
        /*0048*/ 	.byte	0x04, 0x17
        /*004a*/ 	.short	(.L_39 - .L_38)
.L_38:
        /*004c*/ 	.word	0x00000000
        /*0050*/ 	.short	0x0004
        /*0052*/ 	.short	0x0040
        /*0054*/ 	.byte	0x00, 0xf0, 0x01, 0x02


	//----- nvinfo : EIATTR_KPARAM_INFO
	.align		4
.L_39:
        /*0058*/ 	.byte	0x04, 0x17
        /*005a*/ 	.short	(.L_41 - .L_40)
.L_40:
        /*005c*/ 	.word	0x00000000
        /*0060*/ 	.short	0x0003
        /*0062*/ 	.short	0x0010
        /*0064*/ 	.byte	0x00, 0xf0, 0x11, 0x00


	//----- nvinfo : EIATTR_KPARAM_INFO
	.align		4
.L_41:
        /*0068*/ 	.byte	0x04, 0x17
        /*006a*/ 	.short	(.L_43 - .L_42)
.L_42:
        /*006c*/ 	.word	0x00000000
        /*0070*/ 	.short	0x0002
        /*0072*/ 	.short	0x000c
        /*0074*/ 	.byte	0x00, 0xf0, 0x11, 0x00


	//----- nvinfo : EIATTR_KPARAM_INFO
	.align		4
.L_43:
        /*0078*/ 	.byte	0x04, 0x17
        /*007a*/ 	.short	(.L_45 - .L_44)
.L_44:
        /*007c*/ 	.word	0x00000000
        /*0080*/ 	.short	0x0001
        /*0082*/ 	.short	0x0008
        /*0084*/ 	.byte	0x00, 0xf0, 0x11, 0x00


	//----- nvinfo : EIATTR_KPARAM_INFO
	.align		4
.L_45:
        /*0088*/ 	.byte	0x04, 0x17
        /*008a*/ 	.short	(.L_47 - .L_46)
.L_46:
        /*008c*/ 	.word	0x00000000
        /*0090*/ 	.short	0x0000
        /*0092*/ 	.short	0x0000
        /*0094*/ 	.byte	0x00, 0xf5, 0x21, 0x00


	//----- nvinfo : EIATTR_AT_ENTRY_FRAGMENTS
	.align		4
.L_47:
        /*0098*/ 	.byte	0x04, 0x4f
        /*009a*/ 	.short	(.L_49 - .L_48)


	//   ....[0]....
.L_48:
        /*009c*/ 	.word	0x00000004


	//----- nvinfo : EIATTR_RESERVED_SMEM_USED
	.align		4
.L_49:
        /*00a0*/ 	.byte	0x01, 0x41
	.zero		2


	//----- nvinfo : EIATTR_SPARSE_MMA_MASK
	.align		4
        /*00a4*/ 	.byte	0x03, 0x50
        /*00a6*/ 	.short	0x0000


	//----- nvinfo : EIATTR_TCGEN05_1CTA_USED
	.align		4
        /*00a8*/ 	.byte	0x01, 0x51
	.zero		2


	//----- nvinfo : EIATTR_MAXREG_COUNT
	.align		4
        /*00ac*/ 	.byte	0x03, 0x1b
        /*00ae*/ 	.short	0x00ff


	//----- nvinfo : EIATTR_NUM_BARRIERS
	.align		4
        /*00b0*/ 	.byte	0x02, 0x4c
        /*00b2*/ 	.byte	0x09
	.zero		1


	//----- nvinfo : EIATTR_INT_WARP_WIDE_INSTR_OFFSETS
	.align		4
        /*00b4*/ 	.byte	0x04, 0x31
        /*00b6*/ 	.short	(.L_51 - .L_50)


	//   ....[0]....
.L_50:
        /*00b8*/ 	.word	0x00004050


	//   ....[1]....
        /*00bc*/ 	.word	0x00004070


	//----- nvinfo : EIATTR_COOP_GROUP_MASK_REGIDS
	.align		4
.L_51:
        /*00c0*/ 	.byte	0x04, 0x29
        /*00c2*/ 	.short	(.L_53 - .L_52)


	//   ....[0]....
.L_52:
        /*00c4*/ 	.word	0xffffffff


	//   ....[1]....
        /*00c8*/ 	.word	0xffffffff


	//   ....[2]....
        /*00cc*/ 	.word	0xffffffff


	//   ....[3]....
        /*00d0*/ 	.word	0xffffffff


	//   ....[4]....
        /*00d4*/ 	.word	0xffffffff


	//   ....[5]....
        /*00d8*/ 	.word	0xffffffff


	//   ....[6]....
        /*00dc*/ 	.word	0xffffffff


	//   ....[7]....
        /*00e0*/ 	.word	0xffffffff


	//   ....[8]....
        /*00e4*/ 	.word	0xffffffff


	//   ....[9]....
        /*00e8*/ 	.word	0xffffffff


	//   ....[10]....
        /*00ec*/ 	.word	0xffffffff


	//   ....[11]....
        /*00f0*/ 	.word	0xffffffff


	//   ....[12]....
        /*00f4*/ 	.word	0xffffffff


	//   ....[13]....
        /*00f8*/ 	.word	0xffffffff


	//----- nvinfo : EIATTR_COOP_GROUP_INSTR_OFFSETS
	.align		4
.L_53:
        /*00fc*/ 	.byte	0x04, 0x28
        /*00fe*/ 	.short	(.L_55 - .L_54)


	//   ....[0]....
.L_54:
        /*0100*/ 	.word	0x00000030


	//   ....[1]....
        /*0104*/ 	.word	0x00000470


	//   ....[2]....
        /*0108*/ 	.word	0x00000730


	//   ....[3]....
        /*010c*/ 	.word	0x00000b80


	//   ....[4]....
        /*0110*/ 	.word	0x00000c30


	//   ....[5]....
        /*0114*/ 	.word	0x00000ce0


	//   ....[6]....
        /*0118*/ 	.word	0x000012e0


	//   ....[7]....
        /*011c*/ 	.word	0x00001300


	//   ....[8]....
        /*0120*/ 	.word	0x00001320


	//   ....[9]....
        /*0124*/ 	.word	0x00001570


	//   ....[10]....
        /*0128*/ 	.word	0x000015a0


	//   ....[11]....
        /*012c*/ 	.word	0x000015e0


	//   ....[12]....
        /*0130*/ 	.word	0x00003f70


	//   ....[13]....
        /*0134*/ 	.word	0x00004130


	//----- nvinfo : EIATTR_VRC_CTA_INIT_COUNT
	.align		4
.L_55:
        /*0138*/ 	.byte	0x02, 0x4a
        /*013a*/ 	.byte	0x80
	.zero		1


	//----- nvinfo : EIATTR_MBARRIER_INSTR_OFFSETS
	.align		4
        /*013c*/ 	.byte	0x04, 0x39
        /*013e*/ 	.short	(.L_57 - .L_56)


	//   ....[0]....
.L_56:
        /*0140*/ 	.word	0x00000330
        /*0144*/ 	.word	0x000000ff
        /*0148*/ 	.word	0x00031800
        /*014c*/ 	.short	0x0100
        /*014e*/ 	.byte	0x05
	.zero		1


	//   ....[1]....
        /*0150*/ 	.word	0x00000340
        /*0154*/ 	.word	0x000000ff
        /*0158*/ 	.word	0x00031820
        /*015c*/ 	.short	0x0100
        /*015e*/ 	.byte	0x05
	.zero		1


	//   ....[2]....
        /*0160*/ 	.word	0x00000350
        /*0164*/ 	.word	0x000000ff
        /*0168*/ 	.word	0x00031840
        /*016c*/ 	.short	0x0100
        /*016e*/ 	.byte	0x05
	.zero		1


	//   ....[3]....
        /*0170*/ 	.word	0x00000360
        /*0174*/ 	.word	0x000000ff
        /*0178*/ 	.word	0x00031808
        /*017c*/ 	.short	0x0100
        /*017e*/ 	.byte	0x05
	.zero		1


	//   ....[4]....
        /*0180*/ 	.word	0x00000370
        /*0184*/ 	.word	0x000000ff
        /*0188*/ 	.word	0x00031828
        /*018c*/ 	.short	0x0100
        /*018e*/ 	.byte	0x05
	.zero		1


	//   ....[5]....
        /*0190*/ 	.word	0x00000380
        /*0194*/ 	.word	0x000000ff
        /*0198*/ 	.word	0x00031848
        /*019c*/ 	.short	0x0100
        /*019e*/ 	.byte	0x05
	.zero		1


	//   ....[6]....
        /*01a0*/ 	.word	0x00000390
        /*01a4*/ 	.word	0x000000ff
        /*01a8*/ 	.word	0x00031810
        /*01ac*/ 	.short	0x0100
        /*01ae*/ 	.byte	0x05
	.zero		1


	//   ....[7]....
        /*01b0*/ 	.word	0x000003a0
        /*01b4*/ 	.word	0x000000ff
        /*01b8*/ 	.word	0x00031830
        /*01bc*/ 	.short	0x0100
        /*01be*/ 	.byte	0x05
	.zero		1


	//   ....[8]....
        /*01c0*/ 	.word	0x000003b0
        /*01c4*/ 	.word	0x000000ff
        /*01c8*/ 	.word	0x00031850
        /*01cc*/ 	.short	0x0100
        /*01ce*/ 	.byte	0x05
	.zero		1


	//   ....[9]....
        /*01d0*/ 	.word	0x000003c0
        /*01d4*/ 	.word	0x000000ff
        /*01d8*/ 	.word	0x00031818
        /*01dc*/ 	.short	0x0100
        /*01de*/ 	.byte	0x05
	.zero		1


	//   ....[10]....
        /*01e0*/ 	.word	0x000003d0
        /*01e4*/ 	.word	0x000000ff
        /*01e8*/ 	.word	0x00031838
        /*01ec*/ 	.short	0x0100
        /*01ee*/ 	.byte	0x05
	.zero		1


	//   ....[11]....
        /*01f0*/ 	.word	0x000003e0
        /*01f4*/ 	.word	0x000000ff
        /*01f8*/ 	.word	0x00031858
        /*01fc*/ 	.short	0x0100
        /*01fe*/ 	.byte	0x05
	.zero		1


	//   ....[12]....
        /*0200*/ 	.word	0x000003f0
        /*0204*/ 	.word	0x000000ff
        /*0208*/ 	.word	0x00031860
        /*020c*/ 	.short	0x0100
        /*020e*/ 	.byte	0x05
	.zero		1


	//   ....[13]....
        /*0210*/ 	.word	0x00000400
        /*0214*/ 	.word	0x000000ff
        /*0218*/ 	.word	0x00031870
        /*021c*/ 	.short	0x0100
        /*021e*/ 	.byte	0x05
	.zero		1


	//   ....[14]....
        /*0220*/ 	.word	0x00000410
        /*0224*/ 	.word	0x000000ff
        /*0228*/ 	.word	0x00031868
        /*022c*/ 	.short	0x0100
        /*022e*/ 	.byte	0x05
	.zero		1


	//   ....[15]....
        /*0230*/ 	.word	0x00000420
        /*0234*/ 	.word	0x000000ff
        /*0238*/ 	.word	0x00031878
        /*023c*/ 	.short	0x0100
        /*023e*/ 	.byte	0x05
	.zero		1


	//   ....[16]....
        /*0240*/ 	.word	0x00000a30
        /*0244*/ 	.word	0x00000002
        /*0248*/ 	.word	0x00031800
        /*024c*/ 	.short	0x010a
        /*024e*/ 	.byte	0xff
	.zero		1


	//   ....[17]....
        /*0250*/ 	.word	0x00000dc0
        /*0254*/ 	.word	0x00000002
        /*0258*/ 	.word	0x00000000
        /*025c*/ 	.short	0x0101
        /*025e*/ 	.byte	0xff
	.zero		1


	//   ....[18]....
        /*0260*/ 	.word	0x000010f0
        /*0264*/ 	.word	0x00000000
        /*0268*/ 	.word	0x00031870
        /*026c*/ 	.short	0x010a
        /*026e*/ 	.byte	0x08
	.zero		1


	//   ....[19]....
        /*0270*/ 	.word	0x00001170
        /*0274*/ 	.word	0x000000ff
        /*0278*/ 	.word	0x00031840
        /*027c*/ 	.short	0x010a
        /*027e*/ 	.byte	0x0a
	.zero		1


	//   ....[20]....
        /*0280*/ 	.word	0x00001540
        /*0284*/ 	.word	0x000000ff
        /*0288*/ 	.word	0x00031840
        /*028c*/ 	.short	0x010a
        /*028e*/ 	.byte	0x0d
	.zero		1


	//   ....[21]....
        /*0290*/ 	.word	0x00001b50
        /*0294*/ 	.word	0x00000008
        /*0298*/ 	.word	0x00031820
        /*029c*/ 	.short	0x010a
        /*029e*/ 	.byte	0xff
	.zero		1


	//   ....[22]....
        /*02a0*/ 	.word	0x00001e90
        /*02a4*/ 	.word	0x00000008
        /*02a8*/ 	.word	0x00031828
        /*02ac*/ 	.short	0x010a
        /*02ae*/ 	.byte	0xff
	.zero		1


	//   ....[23]....
        /*02b0*/ 	.word	0x00001ff0
        /*02b4*/ 	.word	0x00000008
        /*02b8*/ 	.word	0x00031830
        /*02bc*/ 	.short	0x010a
        /*02be*/ 	.byte	0xff
	.zero		1


	//   ....[24]....
        /*02c0*/ 	.word	0x00002140
        /*02c4*/ 	.word	0x00000008
        /*02c8*/ 	.word	0x00031838
        /*02cc*/ 	.short	0x010a
        /*02ce*/ 	.byte	0xff
	.zero		1


	//   ....[25]....
        /*02d0*/ 	.word	0x00002630
        /*02d4*/ 	.word	0x00000002
        /*02d8*/ 	.word	0x00031860
        /*02dc*/ 	.short	0x010a
        /*02de*/ 	.byte	0xff
	.zero		1


	//   ....[26]....
        /*02e0*/ 	.word	0x00003df0
        /*02e4*/ 	.word	0x00000002
        /*02e8*/ 	.word	0x00000000
        /*02ec*/ 	.short	0x0101
        /*02ee*/ 	.byte	0xff
	.zero		1


	//   ....[27]....
        /*02f0*/ 	.word	0x00004160
        /*02f4*/ 	.word	0x00000002
        /*02f8*/ 	.word	0x00031800
        /*02fc*/ 	.short	0x010a
        /*02fe*/ 	.byte	0xff
	.zero		1


	//   ....[28]....
        /*0300*/ 	.word	0x000041e0
        /*0304*/ 	.word	0x00000000
        /*0308*/ 	.word	0x00031870
        /*030c*/ 	.short	0x010a
        /*030e*/ 	.byte	0xff
	.zero		1


	//   ....[29]....
        /*0310*/ 	.word	0x00004250
        /*0314*/ 	.word	0x00000002
        /*0318*/ 	.word	0x00031840
        /*031c*/ 	.short	0x010a
        /*031e*/ 	.byte	0xff
	.zero		1


	//   ....[30]....
        /*0320*/ 	.word	0x000042c0
        /*0324*/ 	.word	0x00000002
        /*0328*/ 	.word	0x00031840
        /*032c*/ 	.short	0x010a
        /*032e*/ 	.byte	0xff
	.zero		1


	//   ....[31]....
        /*0330*/ 	.word	0x00004330
        /*0334*/ 	.word	0x00000008
        /*0338*/ 	.word	0x00031820
        /*033c*/ 	.short	0x010a
        /*033e*/ 	.byte	0xff
	.zero		1


	//   ....[32]....
        /*0340*/ 	.word	0x000043a0
        /*0344*/ 	.word	0x00000008
        /*0348*/ 	.word	0x00031828
        /*034c*/ 	.short	0x010a
        /*034e*/ 	.byte	0xff
	.zero		1


	//   ....[33]....
        /*0350*/ 	.word	0x00004410
        /*0354*/ 	.word	0x00000008
        /*0358*/ 	.word	0x00031830
        /*035c*/ 	.short	0x010a
        /*035e*/ 	.byte	0xff
	.zero		1


	//   ....[34]....
        /*0360*/ 	.word	0x00004480
        /*0364*/ 	.word	0x00000008
        /*0368*/ 	.word	0x00031838
        /*036c*/ 	.short	0x010a
        /*036e*/ 	.byte	0xff
	.zero		1


	//   ....[35]....
        /*0370*/ 	.word	0x000044e0
        /*0374*/ 	.word	0x00000002
        /*0378*/ 	.word	0x00031860
        /*037c*/ 	.short	0x010a
        /*037e*/ 	.byte	0xff
	.zero		1


	//----- nvinfo : EIATTR_NUM_MBARRIERS
	.align		4
.L_57:
        /*0380*/ 	.byte	0x03, 0x38
        /*0382*/ 	.short	0x0010


	//----- nvinfo : EIATTR_EXIT_INSTR_OFFSETS
	.align		4
        /*0384*/ 	.byte	0x04, 0x1c
        /*0386*/ 	.short	(.L_59 - .L_58)


	//   ....[0]....
.L_58:
        /*0388*/ 	.word	0x00000830


	//   ....[1]....
        /*038c*/ 	.word	0x00000e20


	//   ....[2]....
        /*0390*/ 	.word	0x00000ef0


	//   ....[3]....
        /*0394*/ 	.word	0x00001860


	//   ....[4]....
        /*0398*/ 	.word	0x000018d0


	//   ....[5]....
        /*039c*/ 	.word	0x000022d0


	//   ....[6]....
        /*03a0*/ 	.word	0x00002330


	//   ....[7]....
        /*03a4*/ 	.word	0x00003f50


	//   ....[8]....
        /*03a8*/ 	.word	0x00004140


	//----- nvinfo : EIATTR_MAX_THREADS
	.align		4
.L_59:
        /*03ac*/ 	.byte	0x04, 0x05
        /*03ae*/ 	.short	(.L_61 - .L_60)
.L_60:
        /*03b0*/ 	.word	0x00000100
        /*03b4*/ 	.word	0x00000001
        /*03b8*/ 	.word	0x00000001


	//----- nvinfo : EIATTR_CRS_STACK_SIZE
	.align		4
.L_61:
        /*03bc*/ 	.byte	0x04, 0x1e
        /*03be*/ 	.short	(.L_63 - .L_62)
.L_62:
        /*03c0*/ 	.word	0x00000000


	//----- nvinfo : EIATTR_CBANK_PARAM_SIZE
	.align		4
.L_63:
        /*03c4*/ 	.byte	0x03, 0x19
        /*03c6*/ 	.short	0x02c0


	//----- nvinfo : EIATTR_PARAM_CBANK
	.align		4
        /*03c8*/ 	.byte	0x04, 0x0a
        /*03ca*/ 	.short	(.L_65 - .L_64)
	.align		4
.L_64:
        /*03cc*/ 	.word	index@(.nv.constant0._ZN9deep_gemm24sm100_fp8_gemm_1d1d_implILN4cute4UMMA5MajorE0ELS3_0ELj0ELj4096ELj7168ELj128ELj224ELj128ELj64ELj128ELj128ELj64ELj4ELj128ELj128ELj1ELb0ELj140ELNS_8GemmTypeE1ELb0EN7cutlass10bfloat16_tENS_16EpilogueIdentityEEEvPijjj14CUtensorMap_stS9_S9_S9_S9_)
        /*03d0*/ 	.short	0x0380
        /*03d2*/ 	.short	0x02c0


	//----- nvinfo : EIATTR_SW_WAR
	.align		4
.L_65:
        /*03d4*/ 	.byte	0x04, 0x36
        /*03d6*/ 	.short	(.L_67 - .L_66)
.L_66:
        /*03d8*/ 	.word	0x00000008
.L_67:


//--------------------- .nv.compat                --------------------------
	.section	.nv.compat,"",@"SHT_CUDA_COMPAT_INFO"
	.align	4
        /*0000*/ 	.byte	0x02, 0x02, 0x02, 0x00, 0x02, 0x05, 0x05, 0x00, 0x02, 0x03, 0x01, 0x00, 0x02, 0x06, 0x01, 0x00


//--------------------- .nv.callgraph             --------------------------
	.section	.nv.callgraph,"",@"SHT_CUDA_CALLGRAPH"
	.align	4
	.sectionentsize	8
	.align		4
        /*0000*/ 	.word	0x00000000
	.align		4
        /*0004*/ 	.word	0xffffffff
	.align		4
        /*0008*/ 	.word	0x00000000
	.align		4
        /*000c*/ 	.word	0xfffffffe
	.align		4
        /*0010*/ 	.word	0x00000000
	.align		4
        /*0014*/ 	.word	0xfffffffd
	.align		4
        /*0018*/ 	.word	0x00000000
	.align		4
        /*001c*/ 	.word	0xfffffffc


//--------------------- .nv.constant4             --------------------------
	.section	.nv.constant4,"a",@progbits
	.align	8
	.align		8
.nv.constant4:
        /*0000*/ 	.dword	_ZN47_INTERNAL_913d14ac_9_kernel_cu_35def49a_28917454cuda3std3__45__cpo5beginE
	.align		8
        /*0008*/ 	.dword	_ZN47_INTERNAL_913d14ac_9_kernel_cu_35def49a_28917454cuda3std3__45__cpo3endE
	.align		8
        /*0010*/ 	.dword	_ZN47_INTERNAL_913d14ac_9_kernel_cu_35def49a_28917454cuda3std3__45__cpo6cbeginE
	.align		8
        /*0018*/ 	.dword	_ZN47_INTERNAL_913d14ac_9_kernel_cu_35def49a_28917454cuda3std3__45__cpo4cendE
	.align		8
        /*0020*/ 	.dword	_ZN47_INTERNAL_913d14ac_9_kernel_cu_35def49a_28917454cuda3std3__449_GLOBAL__N__913d14ac_9_kernel_cu_35def49a_28917456ignoreE
	.align		8
        /*0028*/ 	.dword	_ZN47_INTERNAL_913d14ac_9_kernel_cu_35def49a_28917454cuda3std3__419piecewise_constructE
	.align		8
        /*0030*/ 	.dword	_ZN47_INTERNAL_913d14ac_9_kernel_cu_35def49a_28917454cuda3std3__48in_placeE
	.align		8
        /*0038*/ 	.dword	_ZN47_INTERNAL_913d14ac_9_kernel_cu_35def49a_28917454cuda3std6ranges3__45__cpo4swapE
	.align		8
        /*0040*/ 	.dword	_ZN47_INTERNAL_913d14ac_9_kernel_cu_35def49a_28917454cuda3std6ranges3__45__cpo9iter_moveE
	.align		8
        /*0048*/ 	.dword	_ZN47_INTERNAL_913d14ac_9_kernel_cu_35def49a_28917454cute7productE
	.align		8
        /*0050*/ 	.dword	_ZN47_INTERNAL_913d14ac_9_kernel_cu_35def49a_28917454cute1_E


//--------------------- .text._ZN9deep_gemm24sm100_fp8_gemm_1d1d_implILN4cute4UMMA5MajorE0ELS3_0ELj0ELj4096ELj7168ELj128ELj224ELj128ELj64ELj128ELj128ELj64ELj4ELj128ELj128ELj1ELb0ELj140ELNS_8GemmTypeE1ELb0EN7cutlass10bfloat16_tENS_16EpilogueIdentityEEEvPijjj14CUtensorMap_stS9_S9_S9_S9_ --------------------------
	.section	.text._ZN9deep_gemm24sm100_fp8_gemm_1d1d_implILN4cute4UMMA5MajorE0ELS3_0ELj0ELj4096ELj7168ELj128ELj224ELj128ELj64ELj128ELj128ELj64ELj4ELj128ELj128ELj1ELb0ELj140ELNS_8GemmTypeE1ELb0EN7cutlass10bfloat16_tENS_16EpilogueIdentityEEEvPijjj14CUtensorMap_stS9_S9_S9_S9_,"ax",@progbits
	.align	128
        .global         _ZN9deep_gemm24sm100_fp8_gemm_1d1d_implILN4cute4UMMA5MajorE0ELS3_0ELj0ELj4096ELj7168ELj128ELj224ELj128ELj64ELj128ELj128ELj64ELj4ELj128ELj128ELj1ELb0ELj140ELNS_8GemmTypeE1ELb0EN7cutlass10bfloat16_tENS_16EpilogueIdentityEEEvPijjj14CUtensorMap_stS9_S9_S9_S9_
        .type           _ZN9deep_gemm24sm100_fp8_gemm_1d1d_implILN4cute4UMMA5MajorE0ELS3_0ELj0ELj4096ELj7168ELj128ELj224ELj128ELj64ELj128ELj128ELj64ELj4ELj128ELj128ELj1ELb0ELj140ELNS_8GemmTypeE1ELb0EN7cutlass10bfloat16_tENS_16EpilogueIdentityEEEvPijjj14CUtensorMap_stS9_S9_S9_S9_,@function
        .size           _ZN9deep_gemm24sm100_fp8_gemm_1d1d_implILN4cute4UMMA5MajorE0ELS3_0ELj0ELj4096ELj7168ELj128ELj224ELj128ELj64ELj128ELj128ELj64ELj4ELj128ELj128ELj1ELb0ELj140ELNS_8GemmTypeE1ELb0EN7cutlass10bfloat16_tENS_16EpilogueIdentityEEEvPijjj14CUtensorMap_stS9_S9_S9_S9_,(.L_x_81 - _ZN9deep_gemm24sm100_fp8_gemm_1d1d_implILN4cute4UMMA5MajorE0ELS3_0ELj0ELj4096ELj7168ELj128ELj224ELj128ELj64ELj128ELj128ELj64ELj4ELj128ELj128ELj1ELb0ELj140ELNS_8GemmTypeE1ELb0EN7cutlass10bfloat16_tENS_16EpilogueIdentityEEEvPijjj14CUtensorMap_stS9_S9_S9_S9_)
        .other          _ZN9deep_gemm24sm100_fp8_gemm_1d1d_implILN4cute4UMMA5MajorE0ELS3_0ELj0ELj4096ELj7168ELj128ELj224ELj128ELj64ELj128ELj128ELj64ELj4ELj128ELj128ELj1ELb0ELj140ELNS_8GemmTypeE1ELb0EN7cutlass10bfloat16_tENS_16EpilogueIdentityEEEvPijjj14CUtensorMap_stS9_S9_S9_S9_,@"STO_CUDA_ENTRY STV_DEFAULT"
_ZN9deep_gemm24sm100_fp8_gemm_1d1d_implILN4cute4UMMA5MajorE0ELS3_0ELj0ELj4096ELj7168ELj128ELj224ELj128ELj64ELj128ELj128ELj64ELj4ELj128ELj128ELj1ELb0ELj140ELNS_8GemmTypeE1ELb0EN7cutlass10bfloat16_tENS_16EpilogueIdentityEEEvPijjj14CUtensorMap_stS9_S9_S9_S9_:
.text._ZN9deep_gemm24sm100_fp8_gemm_1d1d_implILN4cute4UMMA5MajorE0ELS3_0ELj0ELj4096ELj7168ELj128ELj224ELj128ELj64ELj128ELj128ELj64ELj4ELj128ELj128ELj1ELb0ELj140ELNS_8GemmTypeE1ELb0EN7cutlass10bfloat16_tENS_16EpilogueIdentityEEEvPijjj14CUtensorMap_stS9_S9_S9_S9_:
[----:B------:R-:W1:Y:S01]  /*0000*/  LDC R1, c[0x0][0x37c] ;  /* 0x0000df00ff017b82 */ /* 0x000e620000000800 */
[----:B------:R-:W2:Y:S02]  /*0010*/  S2R R0, SR_TID.X ;  /* 0x0000000000007919 */ /* 0x000ea40000002100 */
[----:B--2---:R-:W-:-:S05]  /*0020*/  SHF.R.U32.HI R0, RZ, 0x5, R0 ;  /* 0x00000005ff007819 */ /* 0x004fca0000011600 */
[----:B------:R-:W2:Y:S02]  /*0030*/  SHFL.IDX PT, R3, R0, RZ, 0x1f ;  /* 0x00001fff00037589 */ /* 0x000ea400000e0000 */
[----:B--2---:R-:W-:-:S13]  /*0040*/  ISETP.NE.AND P0, PT, R3, 0x2, PT ;  /* 0x000000020300780c */ /* 0x004fda0003f05270 */
[----:B-1----:R-:W-:Y:S05]  /*0050*/  @!P0 BRA `(.L_x_0) ;  /* 0x0000000400008947 */ /* 0x002fea0003800000 */
[----:B------:R-:W-:-:S13]  /*0060*/  ISETP.NE.AND P0, PT, R3, 0x1, PT ;  /* 0x000000010300780c */ /* 0x000fda0003f05270 */
[----:B------:R-:W-:Y:S05]  /*0070*/  @!P0 BRA `(.L_x_1) ;  /* 0x0000000000608947 */ /* 0x000fea0003800000 */
[----:B------:R-:W-:-:S13]  /*0080*/  ISETP.NE.AND P0, PT, R3, RZ, PT ;  /* 0x000000ff0300720c */ /* 0x000fda0003f05270 */
[----:B------:R-:W-:Y:S05]  /*0090*/  @P0 BRA `(.L_x_2) ;  /* 0x0000000400a80947 */ /* 0x000fea0003800000 */
[----:B------:R-:W-:Y:S01]  /*00a0*/  ELECT P0, URZ, PT ;  /* 0x0000000000ff782f */ /* 0x000fe20003800000 */
[----:B------:R-:W-:-:S12]  /*00b0*/  BSSY.RECONVERGENT B0, `(.L_x_3) ;  /* 0x0000013000007945 */ /* 0x000fd80003800200 */
[----:B------:R-:W-:Y:S05]  /*00c0*/  @!P0 BRA `(.L_x_4) ;  /* 0x0000000000448947 */ /* 0x000fea0003800000 */
[----:B------:R-:W1:Y:S02]  /*00d0*/  LDCU.64 UR4, c[0x0][0x348] ;  /* 0x00006900ff0477ac */ /* 0x000e640008000a00 */
[----:B-1----:R-:W-:Y:S02]  /*00e0*/  UIADD3 UR12, UP4, UPT, UR4, 0x40, URZ ;  /* 0x00000040040c7890 */ /* 0x002fe4000ff9e0ff */
[----:B------:R-:W-:Y:S02]  /*00f0*/  UIADD3 UR10, UP3, UPT, UR4, 0xc0, URZ ;  /* 0x000000c0040a7890 */ /* 0x000fe4000ff7e0ff */
[----:B------:R-:W-:Y:S02]  /*0100*/  UIADD3 UR8, UP2, UPT, UR4, 0x140, URZ ;  /* 0x0000014004087890 */ /* 0x000fe4000ff5e0ff */
[----:B------:R-:W-:Y:S02]  /*0110*/  UIADD3 UR6, UP1, UPT, UR4, 0x1c0, URZ ;  /* 0x000001c004067890 */ /* 0x000fe4000ff3e0ff */
[----:B------:R-:W-:-:S02]  /*0120*/  UIADD3 UR4, UP0, UPT, UR4, 0x240, URZ ;  /* 0x0000024004047890 */ /* 0x000fc4000ff1e0ff */
[----:B------:R-:W-:Y:S02]  /*0130*/  UIADD3.X UR13, UPT, UPT, URZ, UR5, URZ, UP4, !UPT ;  /* 0x00000005ff0d7290 */ /* 0x000fe4000a7fe4ff */
[----:B------:R-:W-:Y:S02]  /*0140*/  UIADD3.X UR11, UPT, UPT, URZ, UR5, URZ, UP3, !UPT ;  /* 0x00000005ff0b7290 */ /* 0x000fe40009ffe4ff */
[----:B------:R-:W-:Y:S02]  /*0150*/  UIADD3.X UR9, UPT, UPT, URZ, UR5, URZ, UP2, !UPT ;  /* 0x00000005ff097290 */ /* 0x000fe400097fe4ff */
[----:B------:R-:W-:Y:S02]  /*0160*/  UIADD3.X UR7, UPT, UPT, URZ, UR5, URZ, UP1, !UPT ;  /* 0x00000005ff077290 */ /* 0x000fe40008ffe4ff */
[----:B------:R-:W-:Y:S01]  /*0170*/  UIADD3.X UR5, UPT, UPT, URZ, UR5, URZ, UP0, !UPT ;  /* 0x00000005ff057290 */ /* 0x000fe200087fe4ff */
[----:B------:R1:W-:Y:S02]  /*0180*/  UTMACCTL.PF [UR12] ;  /* 0x000000000c0079b9 */ /* 0x0003e40008040000 */
[----:B------:R1:W-:Y:S02]  /*0190*/  UTMACCTL.PF [UR10] ;  /* 0x000000000a0079b9 */ /* 0x0003e40008040000 */
[----:B------:R1:W-:Y:S02]  /*01a0*/  UTMACCTL.PF [UR8] ;  /* 0x00000000080079b9 */ /* 0x0003e40008040000 */
[----:B------:R1:W-:Y:S02]  /*01b0*/  UTMACCTL.PF [UR6] ;  /* 0x00000000060079b9 */ /* 0x0003e40008040000 */
[----:B------:R1:W-:Y:S02]  /*01c0*/  UTMACCTL.PF [UR4] ;  /* 0x00000000040079b9 */ /* 0x0003e40008040000 */
[----:B-1----:R-:W-:Y:S01]  /*01d0*/  NOP ;  /* 0x0000000000007918 */ /* 0x002fe20000000000 */
.L_x_4:
[----:B------:R-:W-:Y:S05]  /*01e0*/  BSYNC.RECONVERGENT B0 ;  /* 0x0000000000007941 */ /* 0x000fea0003800200 */
.L_x_3:
[----:B------:R-:W-:Y:S05]  /*01f0*/  BRA `(.L_x_2) ;  /* 0x0000000400507947 */ /* 0x000fea0003800000 */
.L_x_1:
[----:B------:R-:W-:Y:S01]  /*0200*/  ELECT P0, URZ, PT ;  /* 0x0000000000ff782f */ /* 0x000fe20003800000 */
[----:B------:R-:W-:-:S12]  /*0210*/  BSSY.RECONVERGENT B0, `(.L_x_5) ;  /* 0x0000023000007945 */ /* 0x000fd80003800200 */
[----:B------:R-:W-:Y:S05]  /*0220*/  @!P0 BRA `(.L_x_6) ;  /* 0x0000000000848947 */ /* 0x000fea0003800000 */
[----:B------:R-:W1:Y:S01]  /*0230*/  S2UR UR5, SR_CgaCtaId ;  /* 0x00000000000579c3 */ /* 0x000e620000008800 */
[----:B------:R-:W-:Y:S01]  /*0240*/  UMOV UR7, 0x400 ;  /* 0x0000040000077882 */ /* 0x000fe20000000000 */
[----:B------:R-:W-:Y:S01]  /*0250*/  UMOV UR6, 0x1 ;  /* 0x0000000100067882 */ /* 0x000fe20000000000 */
[----:B------:R-:W-:Y:S02]  /*0260*/  UMOV UR4, 0x20 ;  /* 0x0000002000047882 */ /* 0x000fe40000000000 */
[----:B------:R-:W-:-:S04]  /*0270*/  UIADD3 UR8, UPT, UPT, -UR4, 0x100000, URZ ;  /* 0x0010000004087890 */ /* 0x000fc8000fffe1ff */
[----:B------:R-:W-:Y:S02]  /*0280*/  USHF.L.U32 UR9, UR8, 0xb, URZ ;  /* 0x0000000b08097899 */ /* 0x000fe400080006ff */
[----:B------:R-:W-:Y:S01]  /*0290*/  USHF.L.U32 UR8, UR8, 0x1, URZ ;  /* 0x0000000108087899 */ /* 0x000fe200080006ff */
[----:B------:R-:W-:Y:S02]  /*02a0*/  UMOV UR4, 0x80 ;  /* 0x0000008000047882 */ /* 0x000fe40000000000 */
[----:B------:R-:W-:-:S04]  /*02b0*/  UIADD3 UR10, UPT, UPT, -UR4, 0x100000, URZ ;  /* 0x00100000040a7890 */ /* 0x000fc8000fffe1ff */
[----:B------:R-:W-:Y:S02]  /*02c0*/  USHF.L.U32 UR11, UR10, 0xb, URZ ;  /* 0x0000000b0a0b7899 */ /* 0x000fe400080006ff */
[----:B------:R-:W-:Y:S02]  /*02d0*/  USHF.L.U32 UR10, UR10, 0x1, URZ ;  /* 0x000000010a0a7899 */ /* 0x000fe400080006ff */
[----:B-1----:R-:W-:Y:S02]  /*02e0*/  ULEA UR5, UR5, UR7, 0x18 ;  /* 0x0000000705057291 */ /* 0x002fe4000f8ec0ff */
[----:B------:R-:W-:-:S04]  /*02f0*/  UIADD3 UR6, UPT, UPT, -UR6, 0x100000, URZ ;  /* 0x0010000006067890 */ /* 0x000fc8000fffe1ff */
[----:B------:R-:W-:Y:S02]  /*0300*/  USHF.L.U32 UR7, UR6, 0xb, URZ ;  /* 0x0000000b06077899 */ /* 0x000fe400080006ff */
[----:B------:R-:W-:Y:S01]  /*0310*/  USHF.L.U32 UR6, UR6, 0x1, URZ ;  /* 0x0000000106067899 */ /* 0x000fe200080006ff */
[----:B------:R-:W1:Y:S11]  /*0320*/  FENCE.VIEW.ASYNC.S ;  /* 0x00000000000073c6 */ /* 0x000e760000000000 */
[----:B-1----:R1:W2:Y:S01]  /*0330*/  SYNCS.EXCH.64 URZ, [UR5+0x31800], UR6 ;  /* 0x0318000605ff75b2 */ /* 0x0022a20008000100 */
[----:B------:R1:W3:Y:S01]  /*0340*/  SYNCS.EXCH.64 URZ, [UR5+0x31820], UR6 ;  /* 0x0318200605ff75b2 */ /* 0x0002e20008000100 */
[----:B------:R1:W4:Y:S01]  /*0350*/  SYNCS.EXCH.64 URZ, [UR5+0x31840], UR8 ;  /* 0x0318400805ff75b2 */ /* 0x0003220008000100 */
[----:B------:R1:W1:Y:S01]  /*0360*/  SYNCS.EXCH.64 URZ, [UR5+0x31808], UR6 ;  /* 0x0318080605ff75b2 */ /* 0x0002620008000100 */
        /* <DEDUP_REMOVED lines=12> */
[----:B------:R-:W-:Y:S01]  /*0430*/  NOP ;  /* 0x0000000000007918 */ /* 0x000fe20000000000 */
.L_x_6:
[----:B-1----:R-:W-:Y:S05]  /*0440*/  BSYNC.RECONVERGENT B0 ;  /* 0x0000000000007941 */ /* 0x002fea0003800200 */
.L_x_5:
[----:B------:R-:W-:Y:S05]  /*0450*/  BRA `(.L_x_2) ;  /* 0x0000000000b87947 */ /* 0x000fea0003800000 */
.L_x_0:
[----:B------:R-:W1:Y:S01]  /*0460*/  S2UR UR6, SR_CgaCtaId ;  /* 0x00000000000679c3 */ /* 0x000e620000008800 */
[----:B------:R-:W-:Y:S01]  /*0470*/  NOP ;  /* 0x0000000000007918 */ /* 0x000fe20000000000 */
[----:B------:R-:W-:Y:S01]  /*0480*/  UMOV UR4, 0x40 ;  /* 0x0000004000047882 */ /* 0x000fe20000000000 */
[----:B------:R-:W-:Y:S01]  /*0490*/  UMOV UR5, 0x400 ;  /* 0x0000040000057882 */ /* 0x000fe20000000000 */
[----:B-1----:R-:W-:Y:S02]  /*04a0*/  ULEA UR4, UR6, UR4, 0x18 ;  /* 0x0000000406047291 */ /* 0x002fe4000f8ec0ff */
[----:B------:R-:W-:-:S07]  /*04b0*/  ULEA UR5, UR6, UR5, 0x18 ;  /* 0x0000000506057291 */ /* 0x000fce000f8ec0ff */
[----:B------:R-:W1:Y:S02]  /*04c0*/  LDS.U8 R0, [UR4] ;  /* 0x00000004ff007984 */ /* 0x000e640008000000 */
[----:B-1----:R-:W-:-:S13]  /*04d0*/  ISETP.NE.AND P0, PT, R0, RZ, PT ;  /* 0x000000ff0000720c */ /* 0x002fda0003f05270 */
[----:B------:R-:W-:Y:S05]  /*04e0*/  @P0 BRA `(.L_x_7) ;  /* 0x00000000007c0947 */ /* 0x000fea0003800000 */
[----:B------:R-:W-:-:S13]  /*04f0*/  ELECT P0, URZ, PT ;  /* 0x0000000000ff782f */ /* 0x000fda0003800000 */
[----:B------:R-:W-:Y:S05]  /*0500*/  @!P0 BRA `(.L_x_8) ;  /* 0x0000000000848947 */ /* 0x000fea0003800000 */
[----:B------:R-:W-:Y:S01]  /*0510*/  UMOV UR4, 0x10 ;  /* 0x0000001000047882 */ /* 0x000fe20000000000 */
[----:B------:R-:W-:-:S04]  /*0520*/  IMAD.MOV.U32 R2, RZ, RZ, 0xffff ;  /* 0x0000ffffff027424 */ /* 0x000fc800078e00ff */
[----:B------:R-:W-:Y:S04]  /*0530*/  DEPBAR.LE SB1, 0x36 ;  /* 0x00009d800000791a */ /* 0x000fe80000000000 */
[----:B------:R-:W1:Y:S02]  /*0540*/  UTCATOMSWS.FIND_AND_SET.ALIGN UP0, UR4, UR4 ;  /* 0x00000004000475e3 */ /* 0x000e640008000800 */
[----:B-1----:R-:W-:Y:S01]  /*0550*/  PLOP3.LUT P0, PT, PT, PT, UP0, 0x80, 0x8 ;  /* 0x000000000008781c */ /* 0x002fe20003f0f008 */
[----:B------:R-:W-:-:S03]  /*0560*/  IMAD.U32 R7, RZ, RZ, UR4 ;  /* 0x00000004ff077e24 */ /* 0x000fc6000f8e00ff */
[----:B------:R-:W-:-:S04]  /*0570*/  SEL R0, RZ, 0xffffffff, !P0 ;  /* 0xffffffffff007807 */ /* 0x000fc80004000000 */
[----:B------:R-:W-:Y:S01]  /*0580*/  ISETP.NE.AND P0, PT, R0, RZ, PT ;  /* 0x000000ff0000720c */ /* 0x000fe20003f05270 */
[----:B------:R-:W-:-:S12]  /*0590*/  IMAD.MOV.U32 R0, RZ, RZ, 0x1 ;  /* 0x00000001ff007424 */ /* 0x000fd800078e00ff */
[----:B------:R-:W-:Y:S05]  /*05a0*/  @P0 BRA `(.L_x_9) ;  /* 0x0000000000240947 */ /* 0x000fea0003800000 */
.L_x_10:
[----:B------:R-:W-:Y:S05]  /*05b0*/  NANOSLEEP 0x64 ;  /* 0x000000640000795d */ /* 0x000fea0003800000 */
[----:B------:R-:W-:-:S05]  /*05c0*/  UMOV UR4, 0x10 ;  /* 0x0000001000047882 */ /* 0x000fca0000000000 */
[----:B------:R-:W-:Y:S04]  /*05d0*/  DEPBAR.LE SB1, 0x36 ;  /* 0x00009d800000791a */ /* 0x000fe80000000000 */
[----:B------:R-:W1:Y:S02]  /*05e0*/  UTCATOMSWS.FIND_AND_SET.ALIGN UP0, UR4, UR4 ;  /* 0x00000004000475e3 */ /* 0x000e640008000800 */
[----:B-1----:R-:W-:Y:S01]  /*05f0*/  PLOP3.LUT P0, PT, PT, PT, UP0, 0x80, 0x8 ;  /* 0x000000000008781c */ /* 0x002fe20003f0f008 */
[----:B------:R-:W-:-:S03]  /*0600*/  IMAD.U32 R7, RZ, RZ, UR4 ;  /* 0x00000004ff077e24 */ /* 0x000fc6000f8e00ff */
[----:B------:R-:W-:-:S04]  /*0610*/  SEL R4, RZ, 0xffffffff, !P0 ;  /* 0xffffffffff047807 */ /* 0x000fc80004000000 */
[----:B------:R-:W-:-:S13]  /*0620*/  ISETP.NE.AND P0, PT, R4, RZ, PT ;  /* 0x000000ff0400720c */ /* 0x000fda0003f05270 */
[----:B------:R-:W-:Y:S05]  /*0630*/  @!P0 BRA `(.L_x_10) ;  /* 0xfffffffc00dc8947 */ /* 0x000fea000383ffff */
.L_x_9:
[C---:B------:R-:W-:Y:S01]  /*0640*/  VIADD R5, R7.reuse, 0x10 ;  /* 0x0000001007057836 */ /* 0x040fe20000000000 */
[----:B------:R-:W-:Y:S01]  /*0650*/  UMOV UR4, 0x50 ;  /* 0x0000005000047882 */ /* 0x000fe20000000000 */
[----:B------:R-:W-:Y:S01]  /*0660*/  SHF.L.U32 R2, R2, R7, RZ ;  /* 0x0000000702027219 */ /* 0x000fe200000006ff */
[----:B------:R-:W-:Y:S01]  /*0670*/  ULEA UR4, UR6, UR4, 0x18 ;  /* 0x0000000406047291 */ /* 0x000fe2000f8ec0ff */
[----:B------:R-:W-:Y:S01]  /*0680*/  IMAD.SHL.U32 R7, R7, 0x20, RZ ;  /* 0x0000002007077824 */ /* 0x000fe200078e00ff */
[----:B------:R-:W-:-:S04]  /*0690*/  SHF.L.U32 R5, R0, R5, RZ ;  /* 0x0000000500057219 */ /* 0x000fc800000006ff */
[----:B------:R-:W-:-:S05]  /*06a0*/  LOP3.LUT R2, R5, R2, RZ, 0xfc, !PT ;  /* 0x0000000205027212 */ /* 0x000fca00078efcff */
[----:B------:R1:W-:Y:S04]  /*06b0*/  ATOMS.OR RZ, [UR4], R2 ;  /* 0x00000002ffff798c */ /* 0x0003e8000b000004 */
[----:B------:R1:W-:Y:S01]  /*06c0*/  STS [UR5+0x31880], R7 ;  /* 0x03188007ff007988 */ /* 0x0003e20008000805 */
[----:B------:R-:W-:Y:S05]  /*06d0*/  BRA `(.L_x_8) ;  /* 0x0000000000107947 */ /* 0x000fea0003800000 */
.L_x_7:
[----:B------:R-:W-:Y:S02]  /*06e0*/  MOV R0, 0xffffffff ;  /* 0xffffffff00007802 */ /* 0x000fe40000000f00 */
[----:B------:R-:W-:-:S03]  /*06f0*/  MOV R4, 0x720 ;  /* 0x0000072000047802 */ /* 0x000fc60000000f00 */
[----:B------:R1:W-:Y:S04]  /*0700*/  STS [UR5+0x31880], R0 ;  /* 0x03188000ff007988 */ /* 0x0003e80008000805 */
[----:B-1----:R-:W-:Y:S05]  /*0710*/  CALL.REL.NOINC `($__internal_1_$__cuda_sm10x_tcgen05_guardrail_trap_phase_invalid_during_alloc) ;  /* 0x0000003c00907944 */ /* 0x002fea0003c00000 */
.L_x_8:
[----:B------:R-:W-:Y:S05]  /*0720*/  WARPSYNC.ALL ;  /* 0x0000000000007948 */ /* 0x000fea0003800000 */
[----:B------:R-:W-:Y:S01]  /*0730*/  NOP ;  /* 0x0000000000007918 */ /* 0x000fe20000000000 */
.L_x_2:
[----:B------:R-:W5:Y:S01]  /*0740*/  LDC R0, c[0x0][0x388] ;  /* 0x0000e200ff007b82 */ /* 0x000f620000000800 */
[----:B------:R-:W1:Y:S07]  /*0750*/  S2R R21, SR_LANEID ;  /* 0x0000000000157919 */ /* 0x000e6e0000000000 */
[----:B--234-:R-:W-:Y:S01]  /*0760*/  BAR.SYNC.DEFER_BLOCKING 0x0 ;  /* 0x0000000000007b1d */ /* 0x01cfe20000010000 */
[----:B------:R-:W-:Y:S02]  /*0770*/  ISETP.NE.AND P0, PT, R3, RZ, PT ;  /* 0x000000ff0300720c */ /* 0x000fe40003f05270 */
[----:B-----5:R-:W-:-:S04]  /*0780*/  IADD3 R0, PT, PT, R0, 0x7f, RZ ;  /* 0x0000007f00007810 */ /* 0x020fc80007ffe0ff */
[----:B------:R-:W-:-:S05]  /*0790*/  SHF.R.U32.HI R20, RZ, 0x7, R0 ;  /* 0x00000007ff147819 */ /* 0x000fca0000011600 */
[----:B------:R-:W-:Y:S02]  /*07a0*/  IMAD R5, R20, 0x13, RZ ;  /* 0x0000001314057824 */ /* 0x000fe400078e02ff */
[----:B-1----:R-:W-:Y:S05]  /*07b0*/  @!P0 BRA `(.L_x_11) ;  /* 0x0000001000348947 */ /* 0x002fea0003800000 */
[----:B------:R-:W-:Y:S01]  /*07c0*/  ISETP.NE.AND P0, PT, R3, 0x1, PT ;  /* 0x000000010300780c */ /* 0x000fe20003f05270 */
[----:B------:R-:W1:-:S12]  /*07d0*/  S2UR UR5, SR_CgaCtaId ;  /* 0x00000000000579c3 */ /* 0x000e580000008800 */
[----:B------:R-:W-:Y:S05]  /*07e0*/  @!P0 BRA `(.L_x_12) ;  /* 0x0000000400988947 */ /* 0x000fea0003800000 */
[----:B------:R-:W-:-:S13]  /*07f0*/  ISETP.NE.AND P0, PT, R3, 0x2, PT ;  /* 0x000000020300780c */ /* 0x000fda0003f05270 */
[----:B------:R-:W-:Y:S05]  /*0800*/  @P0 BRA `(.L_x_13) ;  /* 0x0000001800c00947 */ /* 0x000fea0003800000 */
[----:B------:R-:W2:Y:S02]  /*0810*/  S2UR UR4, SR_CTAID.X ;  /* 0x00000000000479c3 */ /* 0x000ea40000002500 */
[----:B--2---:R-:W-:-:S13]  /*0820*/  ISETP.LE.U32.AND P0, PT, R5, UR4, PT ;  /* 0x0000000405007c0c */ /* 0x004fda000bf03070 */
[----:B-1----:R-:W-:Y:S05]  /*0830*/  @P0 EXIT ;  /* 0x000000000000094d */ /* 0x002fea0003800000 */
[----:B------:R-:W-:Y:S01]  /*0840*/  ULOP3.LUT UR4, URZ, UR4, URZ, 0x33, !UPT ;  /* 0x00000004ff047292 */ /* 0x000fe2000f8e33ff */
[----:B------:R-:W-:Y:S01]  /*0850*/  SHF.R.U32.HI R20, RZ, 0x3, R21 ;  /* 0x00000003ff147819 */ /* 0x000fe20000011615 */
[----:B------:R-:W-:Y:S02]  /*0860*/  HFMA2 R16, -RZ, RZ, 0, 0 ;  /* 0x00000000ff107431 */ /* 0x000fe400000001ff */
[----:B------:R-:W-:Y:S01]  /*0870*/  IMAD.MOV.U32 R15, RZ, RZ, RZ ;  /* 0x000000ffff0f7224 */ /* 0x000fe200078e00ff */
[----:B------:R-:W-:Y:S01]  /*0880*/  UMOV UR5, URZ ;  /* 0x000000ff00057c82 */ /* 0x000fe20008000000 */
[C---:B------:R-:W-:Y:S01]  /*0890*/  LOP3.LUT R18, R20.reuse, 0x2, RZ, 0x3c, !PT ;  /* 0x0000000214127812 */ /* 0x040fe200078e3cff */
[----:B------:R-:W-:Y:S01]  /*08a0*/  VIADD R25, R5, UR4 ;  /* 0x0000000405197c36 */ /* 0x000fe20008000000 */
[C---:B------:R-:W-:Y:S01]  /*08b0*/  LOP3.LUT R4, R20.reuse, 0x3, RZ, 0x3c, !PT ;  /* 0x0000000314047812 */ /* 0x040fe200078e3cff */
[C---:B------:R-:W-:Y:S01]  /*08c0*/  IMAD.SHL.U32 R0, R20.reuse, 0x20, RZ ;  /* 0x0000002014007824 */ /* 0x040fe200078e00ff */
[----:B------:R-:W-:Y:S01]  /*08d0*/  LOP3.LUT R6, R20, 0x1, RZ, 0x3c, !PT ;  /* 0x0000000114067812 */ /* 0x000fe200078e3cff */
[C---:B------:R-:W-:Y:S01]  /*08e0*/  IMAD R20, R21.reuse, 0x4, R20 ;  /* 0x0000000415147824 */ /* 0x040fe200078e0214 */
[----:B------:R-:W-:Y:S01]  /*08f0*/  SHF.R.U32.HI R25, RZ, 0x2, R25 ;  /* 0x00000002ff197819 */ /* 0x000fe20000011619 */
[C---:B------:R-:W-:Y:S01]  /*0900*/  IMAD.IADD R24, R0.reuse, 0x1, R21 ;  /* 0x0000000100187824 */ /* 0x040fe200078e0215 */
[C---:B------:R-:W-:Y:S01]  /*0910*/  LOP3.LUT R2, R0.reuse, 0x20, RZ, 0x3c, !PT ;  /* 0x0000002000027812 */ /* 0x040fe200078e3cff */
[----:B------:R-:W-:Y:S01]  /*0920*/  IMAD R18, R21, 0x4, R18 ;  /* 0x0000000415127824 */ /* 0x000fe200078e0212 */
[C---:B------:R-:W-:Y:S01]  /*0930*/  LOP3.LUT R22, R0.reuse, 0x40, RZ, 0x3c, !PT ;  /* 0x0000004000167812 */ /* 0x040fe200078e3cff */
[----:B------:R-:W-:Y:S01]  /*0940*/  IMAD.HI.U32 R25, R25, 0x3a83a83b, RZ ;  /* 0x3a83a83b19197827 */ /* 0x000fe200078e00ff */
[----:B------:R-:W-:-:S02]  /*0950*/  LOP3.LUT R0, R0, 0x60, RZ, 0x3c, !PT ;  /* 0x0000006000007812 */ /* 0x000fc400078e3cff */
[C---:B------:R-:W-:Y:S01]  /*0960*/  LEA R19, R21.reuse, R6, 0x2 ;  /* 0x0000000615137211 */ /* 0x040fe200078e10ff */
[----:B------:R-:W-:Y:S01]  /*0970*/  IMAD R17, R21, 0x4, R4 ;  /* 0x0000000415117824 */ /* 0x000fe200078e0204 */
[----:B------:R-:W-:Y:S01]  /*0980*/  IADD3 R23, PT, PT, R2, R21, RZ ;  /* 0x0000001502177210 */ /* 0x000fe20007ffe0ff */
[----:B------:R-:W-:Y:S01]  /*0990*/  IMAD.IADD R22, R22, 0x1, R21 ;  /* 0x0000000116167824 */ /* 0x000fe200078e0215 */
[----:B------:R-:W-:Y:S01]  /*09a0*/  SHF.R.U32.HI R25, RZ, 0x3, R25 ;  /* 0x00000003ff197819 */ /* 0x000fe20000011619 */
[----:B------:R-:W-:-:S07]  /*09b0*/  IMAD.IADD R21, R0, 0x1, R21 ;  /* 0x0000000100157824 */ /* 0x000fce00078e0215 */
.L_x_17:
[----:B-1----:R-:W1:Y:S01]  /*09c0*/  S2R R0, SR_CgaCtaId ;  /* 0x0000000000007919 */ /* 0x002e620000008800 */
[----:B------:R-:W-:Y:S01]  /*09d0*/  MOV R3, 0x400 ;  /* 0x0000040000037802 */ /* 0x000fe20000000f00 */
[----:B------:R-:W-:-:S03]  /*09e0*/  UMOV UR4, URZ ;  /* 0x000000ff00047c82 */ /* 0x000fc60008000000 */
[----:B-1----:R-:W-:-:S07]  /*09f0*/  LEA R0, R0, R3, 0x18 ;  /* 0x0000000300007211 */ /* 0x002fce00078ec0ff */
.L_x_16:
[----:B-1----:R-:W-:Y:S01]  /*0a00*/  LEA R2, R15, R0, 0x3 ;  /* 0x000000000f027211 */ /* 0x002fe200078e18ff */
[----:B------:R-:W-:Y:S01]  /*0a10*/  ULOP3.LUT UP0, URZ, UR4, 0x3, URZ, 0xc0, !UPT ;  /* 0x0000000304ff7892 */ /* 0x000fe2000f80c0ff */
[----:B------:R-:W-:-:S04]  /*0a20*/  SHF.L.U32 R5, R16, 0x1f, RZ ;  /* 0x0000001f10057819 */ /* 0x000fc800000006ff */
[----:B------:R-:W1:Y:S02]  /*0a30*/  SYNCS.PHASECHK.TRANS64.TRYWAIT P0, [R2+URZ+0x31800], R5 ;  /* 0x03180005020075a7 */ /* 0x000e6400080011ff */
[----:B-1----:R-:W-:Y:S05]  /*0a40*/  @!P0 BRA `(.L_x_14) ;  /* 0x0000003400c08947 */ /* 0x002fea0003800000 */
.L_x_60:
[----:B------:R-:W-:Y:S05]  /*0a50*/  BRA.U UP0, `(.L_x_15) ;  /* 0x0000000100bc7547 */ /* 0x000fea000b800000 */
[C-C-:B------:R-:W-:Y:S02]  /*0a60*/  IMAD R26, R15.reuse, 0x200, R0.reuse ;  /* 0x000002000f1a7824 */ /* 0x140fe400078e0200 */
[----:B------:R-:W-:Y:S02]  /*0a70*/  IMAD R3, R15, 0x400, R0 ;  /* 0x000004000f037824 */ /* 0x000fe400078e0200 */
[--C-:B------:R-:W-:Y:S01]  /*0a80*/  IMAD R9, R24, 0x4, R26.reuse ;  /* 0x0000000418097824 */ /* 0x100fe200078e021a */
[-C--:B------:R-:W-:Y:S01]  /*0a90*/  LEA R8, R23, R26.reuse, 0x2 ;  /* 0x0000001a17087211 */ /* 0x080fe200078e10ff */
[--C-:B------:R-:W-:Y:S01]  /*0aa0*/  IMAD R29, R22, 0x4, R26.reuse ;  /* 0x00000004161d7824 */ /* 0x100fe200078e021a */
[-C--:B------:R-:W-:Y:S01]  /*0ab0*/  LEA R27, R21, R26.reuse, 0x2 ;  /* 0x0000001a151b7211 */ /* 0x080fe200078e10ff */
[--C-:B-1----:R-:W-:Y:S01]  /*0ac0*/  IMAD R5, R19, 0x4, R26.reuse ;  /* 0x0000000413057824 */ /* 0x102fe200078e021a */
[-C--:B------:R-:W-:Y:S01]  /*0ad0*/  LEA R6, R20, R26.reuse, 0x2 ;  /* 0x0000001a14067211 */ /* 0x080fe200078e10ff */
[----:B------:R-:W1:Y:S01]  /*0ae0*/  LDS R9, [R9+0x30000] ;  /* 0x0300000009097984 */ /* 0x000e620000000800 */
[----:B------:R-:W-:Y:S01]  /*0af0*/  LEA R4, R18, R26, 0x2 ;  /* 0x0000001a12047211 */ /* 0x000fe200078e10ff */
[----:B------:R-:W-:Y:S01]  /*0b00*/  IMAD R26, R17, 0x4, R26 ;  /* 0x00000004111a7824 */ /* 0x000fe200078e021a */
[-C--:B------:R-:W-:Y:S01]  /*0b10*/  LEA R14, R24, R3.reuse, 0x2 ;  /* 0x00000003180e7211 */ /* 0x080fe200078e10ff */
[----:B------:R-:W2:Y:S01]  /*0b20*/  LDS R8, [R8+0x30000] ;  /* 0x0300000008087984 */ /* 0x000ea20000000800 */
[--C-:B------:R-:W-:Y:S01]  /*0b30*/  IMAD R11, R23, 0x4, R3.reuse ;  /* 0x00000004170b7824 */ /* 0x100fe200078e0203 */
[----:B------:R-:W-:Y:S01]  /*0b40*/  LEA R10, R22, R3, 0x2 ;  /* 0x00000003160a7211 */ /* 0x000fe200078e10ff */
[----:B------:R-:W-:Y:S01]  /*0b50*/  IMAD R7, R21, 0x4, R3 ;  /* 0x0000000415077824 */ /* 0x000fe200078e0203 */
[----:B------:R-:W3:Y:S04]  /*0b60*/  LDS R29, [R29+0x30000] ;  /* 0x030000001d1d7984 */ /* 0x000ee80000000800 */
[----:B------:R-:W4:Y:S01]  /*0b70*/  LDS R27, [R27+0x30000] ;  /* 0x030000001b1b7984 */ /* 0x000f220000000800 */
[----:B------:R-:W-:-:S03]  /*0b80*/  NOP ;  /* 0x0000000000007918 */ /* 0x000fc60000000000 */
[----:B-1----:R1:W-:Y:S04]  /*0b90*/  STS [R6+0x30000], R9 ;  /* 0x0300000906007388 */ /* 0x0023e80000000800 */
[----:B--2---:R2:W-:Y:S04]  /*0ba0*/  STS [R5+0x30000], R8 ;  /* 0x0300000805007388 */ /* 0x0045e80000000800 */
[----:B---3--:R3:W-:Y:S04]  /*0bb0*/  STS [R4+0x30000], R29 ;  /* 0x0300001d04007388 */ /* 0x0087e80000000800 */
[----:B----4-:R-:W-:Y:S04]  /*0bc0*/  STS [R26+0x30000], R27 ;  /* 0x0300001b1a007388 */ /* 0x010fe80000000800 */
[----:B------:R-:W4:Y:S04]  /*0bd0*/  LDS R13, [R14+0x30800] ;  /* 0x030800000e0d7984 */ /* 0x000f280000000800 */
[----:B------:R-:W5:Y:S04]  /*0be0*/  LDS R12, [R11+0x30800] ;  /* 0x030800000b0c7984 */ /* 0x000f680000000800 */
[----:B------:R-:W5:Y:S01]  /*0bf0*/  LDS R9, [R10+0x30800] ;  /* 0x030800000a097984 */ /* 0x000f620000000800 */
[----:B-1----:R-:W-:-:S03]  /*0c00*/  LEA R6, R20, R3, 0x2 ;  /* 0x0000000314067211 */ /* 0x002fc600078e10ff */
[----:B------:R-:W1:Y:S01]  /*0c10*/  LDS R8, [R7+0x30800] ;  /* 0x0308000007087984 */ /* 0x000e620000000800 */
[----:B--2---:R-:W-:Y:S01]  /*0c20*/  IMAD R5, R19, 0x4, R3 ;  /* 0x0000000413057824 */ /* 0x004fe200078e0203 */
[----:B------:R-:W-:Y:S01]  /*0c30*/  NOP ;  /* 0x0000000000007918 */ /* 0x000fe20000000000 */
[-C--:B---3--:R-:W-:Y:S02]  /*0c40*/  LEA R4, R18, R3.reuse, 0x2 ;  /* 0x0000000312047211 */ /* 0x088fe400078e10ff */
[----:B------:R-:W-:Y:S01]  /*0c50*/  LEA R3, R17, R3, 0x2 ;  /* 0x0000000311037211 */ /* 0x000fe200078e10ff */
[----:B----4-:R-:W-:Y:S04]  /*0c60*/  STS [R6+0x30800], R13 ;  /* 0x0308000d06007388 */ /* 0x010fe80000000800 */
[----:B-----5:R-:W-:Y:S04]  /*0c70*/  STS [R5+0x30800], R12 ;  /* 0x0308000c05007388 */ /* 0x020fe80000000800 */
[----:B------:R-:W-:Y:S04]  /*0c80*/  STS [R4+0x30800], R9 ;  /* 0x0308000904007388 */ /* 0x000fe80000000800 */
[----:B-1----:R-:W-:Y:S04]  /*0c90*/  STS [R3+0x30800], R8 ;  /* 0x0308000803007388 */ /* 0x002fe80000000800 */
[----:B------:R-:W1:Y:S04]  /*0ca0*/  LDS R27, [R14+0x30a00] ;  /* 0x030a00000e1b7984 */ /* 0x000e680000000800 */
[----:B------:R-:W2:Y:S04]  /*0cb0*/  LDS R26, [R11+0x30a00] ;  /* 0x030a00000b1a7984 */ /* 0x000ea80000000800 */
[----:B------:R-:W3:Y:S04]  /*0cc0*/  LDS R29, [R10+0x30a00] ;  /* 0x030a00000a1d7984 */ /* 0x000ee80000000800 */
[----:B------:R-:W4:Y:S01]  /*0cd0*/  LDS R28, [R7+0x30a00] ;  /* 0x030a0000071c7984 */ /* 0x000f220000000800 */
[----:B------:R-:W-:-:S03]  /*0ce0*/  NOP ;  /* 0x0000000000007918 */ /* 0x000fc60000000000 */
[----:B-1----:R1:W-:Y:S04]  /*0cf0*/  STS [R6+0x30a00], R27 ;  /* 0x030a001b06007388 */ /* 0x0023e80000000800 */
[----:B--2---:R1:W-:Y:S04]  /*0d00*/  STS [R5+0x30a00], R26 ;  /* 0x030a001a05007388 */ /* 0x0043e80000000800 */
[----:B---3--:R1:W-:Y:S04]  /*0d10*/  STS [R4+0x30a00], R29 ;  /* 0x030a001d04007388 */ /* 0x0083e80000000800 */
[----:B----4-:R1:W-:Y:S01]  /*0d20*/  STS [R3+0x30a00], R28 ;  /* 0x030a001c03007388 */ /* 0x0103e20000000800 */
[----:B------:R2:W-:Y:S06]  /*0d30*/  MEMBAR.ALL.CTA ;  /* 0x0000000000007992 */ /* 0x0005ec0000008000 */
[----:B--2---:R-:W2:Y:S02]  /*0d40*/  FENCE.VIEW.ASYNC.S ;  /* 0x00000000000073c6 */ /* 0x004ea40000000000 */
.L_x_15:
[----:B-1----:R-:W-:Y:S01]  /*0d50*/  VIADD R2, R2, 0x31840 ;  /* 0x0003184002027836 */ /* 0x002fe20000000000 */
[C---:B------:R-:W-:Y:S01]  /*0d60*/  ISETP.NE.AND P0, PT, R15.reuse, 0x3, PT ;  /* 0x000000030f00780c */ /* 0x040fe20003f05270 */
[----:B------:R-:W-:Y:S01]  /*0d70*/  VIADD R15, R15, 0x1 ;  /* 0x000000010f0f7836 */ /* 0x000fe20000000000 */
[----:B------:R-:W-:Y:S02]  /*0d80*/  UIADD3 UR4, UPT, UPT, UR4, 0x1, URZ ;  /* 0x0000000104047890 */ /* 0x000fe4000fffe0ff */
[----:B------:R-:W-:Y:S02]  /*0d90*/  PRMT R2, RZ, 0x654, R2 ;  /* 0x00000654ff027816 */ /* 0x000fe40000000002 */
[----:B------:R-:W-:Y:S01]  /*0da0*/  SEL R15, R15, RZ, P0 ;  /* 0x000000ff0f0f7207 */ /* 0x000fe20000000000 */
[----:B------:R-:W-:Y:S01]  /*0db0*/  UISETP.NE.AND UP0, UPT, UR4, 0x38, UPT ;  /* 0x000000380400788c */ /* 0x000fe2000bf05270 */
[----:B--2---:R1:W-:Y:S02]  /*0dc0*/  SYNCS.ARRIVE.TRANS64.RED.A1T0 RZ, [R2+URZ], RZ ;  /* 0x000000ff02ff79a7 */ /* 0x0043e400081004ff */
[----:B------:R-:W-:-:S04]  /*0dd0*/  ISETP.NE.AND P0, PT, R15, RZ, PT ;  /* 0x000000ff0f00720c */ /* 0x000fc80003f05270 */
[----:B------:R-:W-:-:S04]  /*0de0*/  SEL R3, RZ, 0x1, P0 ;  /* 0x00000001ff037807 */ /* 0x000fc80000000000 */
[----:B------:R-:W-:Y:S01]  /*0df0*/  LOP3.LUT R16, R16, R3, RZ, 0x3c, !PT ;  /* 0x0000000310107212 */ /* 0x000fe200078e3cff */
[----:B------:R-:W-:Y:S06]  /*0e00*/  BRA.U UP0, `(.L_x_16) ;  /* 0xfffffff900fc7547 */ /* 0x000fec000b83ffff */
[----:B------:R-:W-:-:S13]  /*0e10*/  ISETP.NE.AND P0, PT, R25, UR5, PT ;  /* 0x0000000519007c0c */ /* 0x000fda000bf05270 */
[----:B------:R-:W-:Y:S05]  /*0e20*/  @!P0 EXIT ;  /* 0x000000000000894d */ /* 0x000fea0003800000 */
[----:B------:R-:W-:Y:S01]  /*0e30*/  UIADD3 UR5, UPT, UPT, UR5, 0x1, URZ ;  /* 0x0000000105057890 */ /* 0x000fe2000fffe0ff */
[----:B------:R-:W-:Y:S05]  /*0e40*/  BRA `(.L_x_17) ;  /* 0xfffffff800dc7947 */ /* 0x000fea000383ffff */
.L_x_12:
[----:B-1----:R-:W-:-:S09]  /*0e50*/  UISETP.NE.AND UP0, UPT, UR5, URZ, UPT ;  /* 0x000000ff0500728c */ /* 0x002fd2000bf05270 */
[----:B------:R-:W-:Y:S05]  /*0e60*/  BRA.U UP0, `(.L_x_13) ;  /* 0x0000001500287547 */ /* 0x000fea000b800000 */
[----:B------:R-:W1:Y:S01]  /*0e70*/  S2UR UR4, SR_CTAID.X ;  /* 0x00000000000479c3 */ /* 0x000e620000002500 */
[----:B------:R-:W-:Y:S02]  /*0e80*/  UMOV UR8, 0x400 ;  /* 0x0000040000087882 */ /* 0x000fe40000000000 */
[----:B------:R-:W-:-:S04]  /*0e90*/  ULEA UR8, UR5, UR8, 0x18 ;  /* 0x0000000805087291 */ /* 0x000fc8000f8ec0ff */
[----:B------:R-:W-:Y:S02]  /*0ea0*/  UIADD3 UR5, UPT, UPT, UR8, 0x14000, URZ ;  /* 0x0001400008057890 */ /* 0x000fe4000fffe0ff */
[----:B------:R-:W-:Y:S02]  /*0eb0*/  UIADD3 UR6, UPT, UPT, UR8, 0x4000, URZ ;  /* 0x0000400008067890 */ /* 0x000fe4000fffe0ff */
[----:B------:R-:W-:-:S04]  /*0ec0*/  USHF.R.U32.HI UR5, URZ, 0x4, UR5 ;  /* 0x00000004ff057899 */ /* 0x000fc80008011605 */
[----:B------:R-:W-:Y:S01]  /*0ed0*/  ULOP3.LUT UR5, UR5, 0x3fc0, URZ, 0xc0, !UPT ;  /* 0x00003fc005057892 */ /* 0x000fe2000f8ec0ff */
[----:B-1----:R-:W-:-:S13]  /*0ee0*/  ISETP.LE.U32.AND P0, PT, R5, UR4, PT ;  /* 0x0000000405007c0c */ /* 0x002fda000bf03070 */
[----:B------:R-:W-:Y:S05]  /*0ef0*/  @P0 EXIT ;  /* 0x000000000000094d */ /* 0x000fea0003800000 */
[----:B------:R-:W-:Y:S01]  /*0f00*/  ULOP3.LUT UR4, URZ, UR4, URZ, 0x33, !UPT ;  /* 0x00000004ff047292 */ /* 0x000fe2000f8e33ff */
[----:B------:R-:W-:Y:S01]  /*0f10*/  IMAD.U32 R0, RZ, RZ, UR5 ;  /* 0x00000005ff007e24 */ /* 0x000fe2000f8e00ff */
[----:B------:R-:W-:Y:S01]  /*0f20*/  USHF.R.U32.HI UR6, URZ, 0x4, UR6 ;  /* 0x00000004ff067899 */ /* 0x000fe20008011606 */
[----:B------:R-:W-:Y:S01]  /*0f30*/  ISETP.GE.U32.AND P0, PT, R21, 0x4, PT ;  /* 0x000000041500780c */ /* 0x000fe20003f06070 */
[----:B------:R-:W-:Y:S01]  /*0f40*/  IMAD.MOV.U32 R4, RZ, RZ, RZ ;  /* 0x000000ffff047224 */ /* 0x000fe200078e00ff */
[----:B------:R-:W-:Y:S01]  /*0f50*/  UMOV UR17, URZ ;  /* 0x000000ff00117c82 */ /* 0x000fe20008000000 */
[----:B------:R-:W-:Y:S01]  /*0f60*/  VIADD R3, R5, UR4 ;  /* 0x0000000405037c36 */ /* 0x000fe20008000000 */
[----:B------:R-:W-:Y:S01]  /*0f70*/  ULOP3.LUT UR6, UR6, 0x3fc0, URZ, 0xc0, !UPT ;  /* 0x00003fc006067892 */ /* 0x000fe2000f8ec0ff */
[C---:B------:R-:W-:Y:S01]  /*0f80*/  IMAD R5, R21.reuse, 0x700, R0 ;  /* 0x0000070015057824 */ /* 0x040fe200078e0200 */
[----:B------:R-:W-:Y:S01]  /*0f90*/  UMOV UR15, URZ ;  /* 0x000000ff000f7c82 */ /* 0x000fe20008000000 */
[----:B------:R-:W-:Y:S01]  /*0fa0*/  UMOV UR7, 0x1c4 ;  /* 0x000001c400077882 */ /* 0x000fe20000000000 */
[----:B------:R-:W-:Y:S01]  /*0fb0*/  SHF.R.U32.HI R3, RZ, 0x2, R3 ;  /* 0x00000002ff037819 */ /* 0x000fe20000011603 */
[----:B------:R-:W-:Y:S01]  /*0fc0*/  UMOV UR4, 0x1c0 ;  /* 0x000001c000047882 */ /* 0x000fe20000000000 */
[----:B------:R-:W-:Y:S01]  /*0fd0*/  LEA R7, R21, UR6, 0xa ;  /* 0x0000000615077c11 */ /* 0x000fe2000f8e50ff */
[----:B------:R-:W-:Y:S01]  /*0fe0*/  UMOV UR6, 0x1c0 ;  /* 0x000001c000067882 */ /* 0x000fe20000000000 */
[----:B------:R-:W-:Y:S01]  /*0ff0*/  SEL R5, R5, RZ, !P0 ;  /* 0x000000ff05057207 */ /* 0x000fe20004000000 */
[----:B------:R-:W-:Y:S01]  /*1000*/  IMAD.HI.U32 R3, R3, 0x3a83a83b, RZ ;  /* 0x3a83a83b03037827 */ /* 0x000fe200078e00ff */
[----:B------:R-:W-:Y:S01]  /*1010*/  SEL R7, R7, RZ, !P0 ;  /* 0x000000ff07077207 */ /* 0x000fe20004000000 */
[----:B------:R-:W-:-:S03]  /*1020*/  UMOV UR5, 0x1c4 ;  /* 0x000001c400057882 */ /* 0x000fc60000000000 */
[----:B------:R-:W-:-:S07]  /*1030*/  SHF.R.U32.HI R3, RZ, 0x3, R3 ;  /* 0x00000003ff037819 */ /* 0x000fce0000011603 */
.L_x_24:
[----:B------:R-:W-:Y:S02]  /*1040*/  USHF.R.U32.HI UR10, URZ, 0x1, UR17 ;  /* 0x00000001ff0a7899 */ /* 0x000fe40008011611 */
[----:B------:R-:W-:Y:S02]  /*1050*/  USHF.L.U32 UR9, UR17, 0x3, URZ ;  /* 0x0000000311097899 */ /* 0x000fe400080006ff */
[----:B------:R-:W-:Y:S02]  /*1060*/  ULOP3.LUT UR10, UR10, 0x1, URZ, 0xc, !UPT ;  /* 0x000000010a0a7892 */ /* 0x000fe4000f8e0cff */
[----:B------:R-:W-:Y:S02]  /*1070*/  ULOP3.LUT UR9, UR9, 0x8, URZ, 0xc0, !UPT ;  /* 0x0000000809097892 */ /* 0x000fe4000f8ec0ff */
[----:B------:R-:W-:Y:S02]  /*1080*/  USHF.L.U32 UR10, UR10, 0x1f, URZ ;  /* 0x0000001f0a0a7899 */ /* 0x000fe400080006ff */
[----:B------:R-:W-:-:S02]  /*1090*/  ULOP3.LUT UR12, UR17, 0x1, URZ, 0xc0, !UPT ;  /* 0x00000001110c7892 */ /* 0x000fc4000f8ec0ff */
[----:B------:R-:W-:Y:S01]  /*10a0*/  MOV R0, UR9 ;  /* 0x0000000900007c02 */ /* 0x000fe20008000f00 */
[----:B------:R-:W-:Y:S01]  /*10b0*/  UIADD3 UR9, UPT, UPT, UR8, UR9, URZ ;  /* 0x0000000908097290 */ /* 0x000fe2000fffe0ff */
[----:B------:R-:W-:Y:S01]  /*10c0*/  MOV R9, UR10 ;  /* 0x0000000a00097c02 */ /* 0x000fe20008000f00 */
[----:B------:R-:W-:Y:S02]  /*10d0*/  UIMAD UR12, UR12, 0xe0, URZ ;  /* 0x000000e00c0c78a4 */ /* 0x000fe4000f8e02ff */
[----:B------:R-:W-:Y:S01]  /*10e0*/  UIADD3 UR11, UPT, UPT, UR9, 0x31860, URZ ;  /* 0x00031860090b7890 */ /* 0x000fe2000fffe0ff */
[----:B------:R-:W1:Y:S02]  /*10f0*/  SYNCS.PHASECHK.TRANS64.TRYWAIT P0, [R0+UR8+0x31870], R9 ;  /* 0x03187009000075a7 */ /* 0x000e640008001108 */
[----:B-1----:R-:W-:Y:S09]  /*1100*/  @!P0 BRA `(.L_x_18) ;  /* 0x0000003000288947 */ /* 0x002ff20003800000 */
.L_x_62:
[----:B------:R-:W-:Y:S01]  /*1110*/  NOP ;  /* 0x0000000000007918 */ /* 0x000fe20000000000 */
[----:B------:R-:W-:-:S05]  /*1120*/  UMOV UR16, URZ ;  /* 0x000000ff00107c82 */ /* 0x000fca0008000000 */
.L_x_23:
[----:B------:R-:W-:Y:S01]  /*1130*/  ULEA UR10, UR15, UR8, 0x3 ;  /* 0x000000080f0a7291 */ /* 0x000fe2000f8e18ff */
[----:B-1----:R-:W-:Y:S01]  /*1140*/  SHF.L.U32 R9, R4, 0x1f, RZ ;  /* 0x0000001f04097819 */ /* 0x002fe200000006ff */
[----:B------:R-:W-:Y:S01]  /*1150*/  ULOP3.LUT UP0, UR14, UR16, 0x2, URZ, 0xc0, !UPT ;  /* 0x00000002100e7892 */ /* 0x000fe2000f80c0ff */
[----:B------:R-:W-:Y:S06]  /*1160*/  MOV R0, UR15 ;  /* 0x0000000f00007c02 */ /* 0x000fec0008000f00 */
[----:B------:R-:W1:Y:S02]  /*1170*/  SYNCS.PHASECHK.TRANS64.TRYWAIT P0, [UR10+0x31840], R9 ;  /* 0x03184009ff0075a7 */ /* 0x000e64000800110a */
[----:B-12---:R-:W-:Y:S05]  /*1180*/  @!P0 BRA `(.L_x_19) ;  /* 0x0000003000288947 */ /* 0x006fea0003800000 */
.L_x_64:
[----:B------:R-:W-:Y:S01]  /*1190*/  NOP ;  /* 0x0000000000007918 */ /* 0x000fe20000000000 */
[----:B------:R-:W-:Y:S05]  /*11a0*/  BRA.U UP0, `(.L_x_20) ;  /* 0x0000000100487547 */ /* 0x000fea000b800000 */
[----:B------:R-:W-:Y:S02]  /*11b0*/  ULEA UR22, UR15, UR8, 0x9 ;  /* 0x000000080f167291 */ /* 0x000fe4000f8e48ff */
[----:B------:R-:W-:Y:S02]  /*11c0*/  ULEA UR9, UR15, UR8, 0xa ;  /* 0x000000080f097291 */ /* 0x000fe4000f8e50ff */
[----:B------:R-:W-:Y:S02]  /*11d0*/  UIADD3 UR22, UPT, UPT, UR22, 0x30000, URZ ;  /* 0x0003000016167890 */ /* 0x000fe4000fffe0ff */
[----:B------:R-:W-:Y:S02]  /*11e0*/  UIADD3 UR13, UPT, UPT, UR9, 0x30800, URZ ;  /* 0x00030800090d7890 */ /* 0x000fe4000fffe0ff */
[----:B------:R-:W-:Y:S02]  /*11f0*/  UIADD3 UR9, UPT, UPT, UR9, 0x30a00, URZ ;  /* 0x00030a0009097890 */ /* 0x000fe4000fffe0ff */
[----:B------:R-:W-:Y:S02]  /*1200*/  USHF.R.U32.HI UR22, URZ, 0x4, UR22 ;  /* 0x00000004ff167899 */ /* 0x000fe40008011616 */
[----:B------:R-:W-:Y:S02]  /*1210*/  USHF.R.U32.HI UR13, URZ, 0x4, UR13 ;  /* 0x00000004ff0d7899 */ /* 0x000fe4000801160d */
[----:B------:R-:W-:Y:S02]  /*1220*/  USHF.R.U32.HI UR9, URZ, 0x4, UR9 ;  /* 0x00000004ff097899 */ /* 0x000fe40008011609 */
[----:B------:R-:W-:Y:S02]  /*1230*/  ULOP3.LUT UR18, UR22, 0x3fe0, URZ, 0xc0, !UPT ;  /* 0x00003fe016127892 */ /* 0x000fe4000f8ec0ff */
[----:B------:R-:W-:Y:S02]  /*1240*/  ULOP3.LUT UR20, UR13, 0x3fc0, URZ, 0xc0, !UPT ;  /* 0x00003fc00d147892 */ /* 0x000fe4000f8ec0ff */
[----:B------:R-:W-:Y:S01]  /*1250*/  ULOP3.LUT UR22, UR9, 0x3fe0, URZ, 0xc0, !UPT ;  /* 0x00003fe009167892 */ /* 0x000fe2000f8ec0ff */
[----:B------:R-:W-:Y:S01]  /*1260*/  UMOV UR19, 0x4008 ;  /* 0x0000400800137882 */ /* 0x000fe20000000000 */
[----:B------:R-:W-:Y:S01]  /*1270*/  UMOV UR21, 0x4008 ;  /* 0x0000400800157882 */ /* 0x000fe20000000000 */
[----:B------:R-:W-:Y:S02]  /*1280*/  UMOV UR23, 0x4008 ;  /* 0x0000400800177882 */ /* 0x000fe40000000000 */
[----:B------:R2:W-:Y:S02]  /*1290*/  UTCCP.T.S.4x32dp128bit tmem[0x1c0], gdesc[UR18] ;  /* 0x0001c012ff0079e7 */ /* 0x0005e40009100000 */
[----:B------:R2:W-:Y:S02]  /*12a0*/  UTCCP.T.S.4x32dp128bit tmem[0x1c4], gdesc[UR20] ;  /* 0x0001c414ff0079e7 */ /* 0x0005e40009100000 */
[----:B------:R2:W-:Y:S01]  /*12b0*/  UTCCP.T.S.4x32dp128bit tmem[0x1c8], gdesc[UR22] ;  /* 0x0001c816ff0079e7 */ /* 0x0005e20009100000 */
[----:B------:R-:W-:Y:S02]  /*12c0*/  NOP ;  /* 0x0000000000007918 */ /* 0x000fe40000000000 */
.L_x_20:
[----:B------:R-:W-:Y:S01]  /*12d0*/  UISETP.NE.AND UP0, UPT, UR15, 0x3, UPT ;  /* 0x000000030f00788c */ /* 0x000fe2000bf05270 */
[----:B-1----:R-:W1:Y:S01]  /*12e0*/  SHFL.IDX PT, R2, R7, R0, 0x1f ;  /* 0x00001f0007027589 */ /* 0x002e6200000e0000 */
[----:B------:R-:W-:Y:S01]  /*12f0*/  UIADD3 UR9, UPT, UPT, UR15, 0x1, URZ ;  /* 0x000000010f097890 */ /* 0x000fe2000fffe0ff */
[----:B------:R-:W-:Y:S03]  /*1300*/  NOP ;  /* 0x0000000000007918 */ /* 0x000fe60000000000 */
[----:B------:R-:W-:Y:S03]  /*1310*/  USEL UR9, UR9, URZ, UP0 ;  /* 0x000000ff09097287 */ /* 0x000fe60008000000 */
[----:B------:R3:W4:Y:S01]  /*1320*/  SHFL.IDX PT, R6, R5, R0, 0x1f ;  /* 0x00001f0005067589 */ /* 0x00072200000e0000 */
[----:B------:R-:W-:Y:S02]  /*1330*/  USHF.L.U32 UR15, UR14, 0x4, URZ ;  /* 0x000000040e0f7899 */ /* 0x000fe400080006ff */
[----:B------:R-:W-:Y:S02]  /*1340*/  ULEA UR13, UR9, UR8, 0x3 ;  /* 0x00000008090d7291 */ /* 0x000fe4000f8e18ff */
[----:B------:R-:W-:Y:S01]  /*1350*/  ULEA UR14, UR14, 0x8b8, 0xd ;  /* 0x000008b80e0e7891 */ /* 0x000fe2000f8e68ff */
[----:B------:R-:W-:Y:S01]  /*1360*/  ISETP.NE.AND P0, PT, RZ, UR9, PT ;  /* 0x00000009ff007c0c */ /* 0x000fe2000bf05270 */
[----:B------:R-:W-:Y:S02]  /*1370*/  UISETP.NE.AND UP0, UPT, UR16, URZ, UPT ;  /* 0x000000ff1000728c */ /* 0x000fe4000bf05270 */
[----:B------:R-:W-:Y:S01]  /*1380*/  UPRMT UR15, UR15, 0x5410, UR14 ;  /* 0x000054100f0f7896 */ /* 0x000fe2000800000e */
[----:B------:R-:W-:Y:S01]  /*1390*/  SEL R11, RZ, 0x1, P0 ;  /* 0x00000001ff0b7807 */ /* 0x000fe20000000000 */
[----:B------:R-:W-:Y:S01]  /*13a0*/  UIADD3 UR10, UPT, UPT, UR10, 0x31820, URZ ;  /* 0x000318200a0a7890 */ /* 0x000fe2000fffe0ff */
[----:B------:R-:W-:Y:S02]  /*13b0*/  UMOV UR14, URZ ;  /* 0x000000ff000e7c82 */ /* 0x000fe40008000000 */
[----:B------:R-:W-:Y:S01]  /*13c0*/  LOP3.LUT R4, R4, R11, RZ, 0x3c, !PT ;  /* 0x0000000b04047212 */ /* 0x000fe200078e3cff */
[----:B--2---:R-:W-:Y:S01]  /*13d0*/  UMOV UR21, 0x40004040 ;  /* 0x4000404000157882 */ /* 0x004fe20000000000 */
[----:B------:R-:W-:Y:S01]  /*13e0*/  UMOV UR19, 0x40004040 ;  /* 0x4000404000137882 */ /* 0x000fe20000000000 */
[----:B------:R-:W-:Y:S01]  /*13f0*/  UMOV UR25, 0x40004040 ;  /* 0x4000404000197882 */ /* 0x000fe20000000000 */
[----:B------:R-:W-:Y:S01]  /*1400*/  UMOV UR23, 0x40004040 ;  /* 0x4000404000177882 */ /* 0x000fe20000000000 */
[----:B------:R-:W-:Y:S01]  /*1410*/  IMAD.U32 R9, R4, -0x80000000, RZ ;  /* 0x8000000004097824 */ /* 0x000fe200078e00ff */
[----:B------:R-:W-:Y:S01]  /*1420*/  UMOV UR29, 0x40004040 ;  /* 0x40004040001d7882 */ /* 0x000fe20000000000 */
[----:B------:R-:W-:Y:S01]  /*1430*/  UMOV UR27, 0x40004040 ;  /* 0x40004040001b7882 */ /* 0x000fe20000000000 */
[----:B------:R-:W-:Y:S01]  /*1440*/  UMOV UR33, 0x40004040 ;  /* 0x4000404000217882 */ /* 0x000fe20000000000 */
[----:B------:R-:W-:Y:S01]  /*1450*/  UMOV UR31, 0x40004040 ;  /* 0x40004040001f7882 */ /* 0x000fe20000000000 */
[----:B-1----:R-:W-:Y:S01]  /*1460*/  R2UR UR20, R2 ;  /* 0x00000000021472ca */ /* 0x002fe200000e0000 */
[----:B---3--:R-:W-:Y:S01]  /*1470*/  IMAD.U32 R0, RZ, RZ, UR9 ;  /* 0x00000009ff007e24 */ /* 0x008fe2000f8e00ff */
[----:B----4-:R-:W-:Y:S11]  /*1480*/  R2UR UR18, R6 ;  /* 0x00000000061272ca */ /* 0x010ff600000e0000 */
[----:B------:R-:W-:Y:S02]  /*1490*/  UIADD3 UR24, UPT, UPT, UR20, 0x2, URZ ;  /* 0x0000000214187890 */ /* 0x000fe4000fffe0ff */
[----:B------:R-:W-:Y:S01]  /*14a0*/  UIADD3 UR22, UPT, UPT, UR18, 0x2, URZ ;  /* 0x0000000212167890 */ /* 0x000fe2000fffe0ff */
[----:B------:R1:W-:Y:S01]  /*14b0*/  UTCQMMA gdesc[UR20], gdesc[UR18], tmem[UR12], tmem[UR14], idesc[UR15], tmem[UR6], UP0 ;  /* 0x00060e1214007dea */ /* 0x0003e2000800030c */
[----:B------:R-:W-:Y:S02]  /*14c0*/  UIADD3 UR28, UPT, UPT, UR20, 0x4, URZ ;  /* 0x00000004141c7890 */ /* 0x000fe4000fffe0ff */
[----:B------:R-:W-:Y:S02]  /*14d0*/  UIADD3 UR26, UPT, UPT, UR18, 0x4, URZ ;  /* 0x00000004121a7890 */ /* 0x000fe4000fffe0ff */
[----:B------:R-:W-:Y:S02]  /*14e0*/  UIADD3 UR32, UPT, UPT, UR20, 0x6, URZ ;  /* 0x0000000614207890 */ /* 0x000fe4000fffe0ff */
[----:B------:R-:W-:Y:S01]  /*14f0*/  UIADD3 UR30, UPT, UPT, UR18, 0x6, URZ ;  /* 0x00000006121e7890 */ /* 0x000fe2000fffe0ff */
[----:B------:R1:W-:Y:S04]  /*1500*/  UTCQMMA gdesc[UR24], gdesc[UR22], tmem[UR12], tmem[UR14], idesc[UR15], tmem[UR6], UPT ;  /* 0x00060e1618007dea */ /* 0x0003e8000b80030c */
[----:B------:R1:W-:Y:S04]  /*1510*/  UTCQMMA gdesc[UR28], gdesc[UR26], tmem[UR12], tmem[UR14], idesc[UR15], tmem[UR6], UPT ;  /* 0x00060e1a1c007dea */ /* 0x0003e8000b80030c */
[----:B------:R1:W-:Y:S01]  /*1520*/  UTCQMMA gdesc[UR32], gdesc[UR30], tmem[UR12], tmem[UR14], idesc[UR15], tmem[UR6], UPT ;  /* 0x00060e1e20007dea */ /* 0x0003e2000b80030c */
[----:B------:R1:W-:Y:S01]  /*1530*/  UTCBAR [UR10], URZ ;  /* 0x000000ff0a0073e9 */ /* 0x0003e200080000ff */
[----:B------:R-:W2:Y:S02]  /*1540*/  SYNCS.PHASECHK.TRANS64.TRYWAIT P0, [UR13+0x31840], R9 ;  /* 0x03184009ff0075a7 */ /* 0x000ea4000800110d */
[----:B-12---:R-:W-:Y:S05]  /*1550*/  @!P0 BRA `(.L_x_21) ;  /* 0x0000002c00508947 */ /* 0x006fea0003800000 */
.L_x_66:
[----:B------:R-:W-:Y:S01]  /*1560*/  UIADD3 UR10, UPT, UPT, UR16, 0x1, URZ ;  /* 0x00000001100a7890 */ /* 0x000fe2000fffe0ff */
[----:B-1----:R-:W1:Y:S01]  /*1570*/  SHFL.IDX PT, R2, R7, R0, 0x1f ;  /* 0x00001f0007027589 */ /* 0x002e6200000e0000 */
[----:B------:R-:W-:Y:S02]  /*1580*/  UIADD3 UR13, UPT, UPT, UR13, 0x31820, URZ ;  /* 0x000318200d0d7890 */ /* 0x000fe4000fffe0ff */
[----:B------:R-:W-:Y:S05]  /*1590*/  USHF.L.U32 UR14, UR10, 0xd, URZ ;  /* 0x0000000d0a0e7899 */ /* 0x000fea00080006ff */
[----:B------:R-:W2:Y:S01]  /*15a0*/  SHFL.IDX PT, R6, R5, R0, 0x1f ;  /* 0x00001f0005067589 */ /* 0x000ea200000e0000 */
[----:B------:R-:W-:Y:S01]  /*15b0*/  USHF.L.U32 UR15, UR10, 0x4, URZ ;  /* 0x000000040a0f7899 */ /* 0x000fe200080006ff */
[----:B------:R-:W-:Y:S01]  /*15c0*/  NOP ;  /* 0x0000000000007918 */ /* 0x000fe20000000000 */
[----:B------:R-:W-:Y:S01]  /*15d0*/  ULOP3.LUT UR14, UR14, 0x6000, URZ, 0xc0, !UPT ;  /* 0x000060000e0e7892 */ /* 0x000fe2000f8ec0ff */
[----:B------:R-:W-:Y:S01]  /*15e0*/  NOP ;  /* 0x0000000000007918 */ /* 0x000fe20000000000 */
[----:B------:R-:W-:Y:S02]  /*15f0*/  ULOP3.LUT UR15, UR15, 0x30, URZ, 0xc0, !UPT ;  /* 0x000000300f0f7892 */ /* 0x000fe4000f8ec0ff */
[----:B------:R-:W-:Y:S02]  /*1600*/  ULOP3.LUT UR14, UR14, 0x8b8, URZ, 0xfc, !UPT ;  /* 0x000008b80e0e7892 */ /* 0x000fe4000f8efcff */
[----:B------:R-:W-:Y:S02]  /*1610*/  UISETP.NE.AND UP0, UPT, UR10, 0x37, UPT ;  /* 0x000000370a00788c */ /* 0x000fe4000bf05270 */
[----:B------:R-:W-:Y:S01]  /*1620*/  UPRMT UR15, UR15, 0x5410, UR14 ;  /* 0x000054100f0f7896 */ /* 0x000fe2000800000e */
[----:B------:R-:W-:Y:S02]  /*1630*/  UMOV UR21, 0x40004040 ;  /* 0x4000404000157882 */ /* 0x000fe40000000000 */
[----:B------:R-:W-:Y:S01]  /*1640*/  UMOV UR14, URZ ;  /* 0x000000ff000e7c82 */ /* 0x000fe20008000000 */
[----:B------:R-:W-:Y:S01]  /*1650*/  UMOV UR19, 0x40004040 ;  /* 0x4000404000137882 */ /* 0x000fe20000000000 */
[----:B------:R-:W-:Y:S01]  /*1660*/  UMOV UR25, 0x40004040 ;  /* 0x4000404000197882 */ /* 0x000fe20000000000 */
[----:B------:R-:W-:Y:S01]  /*1670*/  UMOV UR23, 0x40004040 ;  /* 0x4000404000177882 */ /* 0x000fe20000000000 */
[----:B------:R-:W-:Y:S01]  /*1680*/  UMOV UR29, 0x40004040 ;  /* 0x40004040001d7882 */ /* 0x000fe20000000000 */
[----:B-1----:R-:W-:Y:S01]  /*1690*/  R2UR UR20, R2 ;  /* 0x00000000021472ca */ /* 0x002fe200000e0000 */
[----:B------:R-:W-:Y:S01]  /*16a0*/  UMOV UR27, 0x40004040 ;  /* 0x40004040001b7882 */ /* 0x000fe20000000000 */
[----:B--2---:R-:W-:Y:S01]  /*16b0*/  R2UR UR18, R6 ;  /* 0x00000000061272ca */ /* 0x004fe200000e0000 */
[----:B------:R-:W-:Y:S01]  /*16c0*/  UMOV UR33, 0x40004040 ;  /* 0x4000404000217882 */ /* 0x000fe20000000000 */
[----:B------:R-:W-:Y:S09]  /*16d0*/  UMOV UR31, 0x40004040 ;  /* 0x40004040001f7882 */ /* 0x000ff20000000000 */
[----:B------:R-:W-:Y:S02]  /*16e0*/  UIADD3 UR24, UPT, UPT, UR20, 0x2, URZ ;  /* 0x0000000214187890 */ /* 0x000fe4000fffe0ff */
[----:B------:R-:W-:Y:S01]  /*16f0*/  UIADD3 UR22, UPT, UPT, UR18, 0x2, URZ ;  /* 0x0000000212167890 */ /* 0x000fe2000fffe0ff */
[----:B------:R1:W-:Y:S01]  /*1700*/  UTCQMMA gdesc[UR20], gdesc[UR18], tmem[UR12], tmem[UR14], idesc[UR15], tmem[UR4], UPT ;  /* 0x00040e1214007dea */ /* 0x0003e2000b80030c */
        /* <DEDUP_REMOVED lines=8> */
[----:B------:R-:W-:Y:S05]  /*1790*/  BRA.U UP0, `(.L_x_22) ;  /* 0x0000000100087547 */ /* 0x000fea000b800000 */
[----:B------:R2:W-:Y:S01]  /*17a0*/  UTCBAR [UR11], URZ ;  /* 0x000000ff0b0073e9 */ /* 0x0005e200080000ff */
[----:B------:R-:W-:Y:S01]  /*17b0*/  NOP ;  /* 0x0000000000007918 */ /* 0x000fe20000000000 */
.L_x_22:
[----:B------:R-:W-:Y:S02]  /*17c0*/  UISETP.NE.AND UP0, UPT, UR9, 0x3, UPT ;  /* 0x000000030900788c */ /* 0x000fe4000bf05270 */
[----:B------:R-:W-:Y:S02]  /*17d0*/  UIADD3 UR9, UPT, UPT, UR9, 0x1, URZ ;  /* 0x0000000109097890 */ /* 0x000fe4000fffe0ff */
[----:B------:R-:W-:Y:S02]  /*17e0*/  UIADD3 UR16, UPT, UPT, UR16, 0x2, URZ ;  /* 0x0000000210107890 */ /* 0x000fe4000fffe0ff */
[----:B-1----:R-:W-:Y:S02]  /*17f0*/  USEL UR15, UR9, URZ, UP0 ;  /* 0x000000ff090f7287 */ /* 0x002fe40008000000 */
[----:B------:R-:W-:Y:S04]  /*1800*/  UISETP.NE.AND UP0, UPT, UR16, 0x38, UPT ;  /* 0x000000381000788c */ /* 0x000fe8000bf05270 */
[----:B------:R-:W-:Y:S04]  /*1810*/  ISETP.NE.AND P0, PT, RZ, UR15, PT ;  /* 0x0000000fff007c0c */ /* 0x000fe8000bf05270 */
[----:B------:R-:W-:Y:S04]  /*1820*/  SEL R9, RZ, 0x1, P0 ;  /* 0x00000001ff097807 */ /* 0x000fe80000000000 */
[----:B------:R-:W-:Y:S01]  /*1830*/  LOP3.LUT R4, R4, R9, RZ, 0x3c, !PT ;  /* 0x0000000904047212 */ /* 0x000fe200078e3cff */
[----:B------:R-:W-:Y:S06]  /*1840*/  BRA.U UP0, `(.L_x_23) ;  /* 0xfffffff900387547 */ /* 0x000fec000b83ffff */
[----:B------:R-:W-:-:S13]  /*1850*/  ISETP.NE.AND P0, PT, R3, UR17, PT ;  /* 0x0000001103007c0c */ /* 0x000fda000bf05270 */
[----:B--2---:R-:W-:Y:S05]  /*1860*/  @!P0 EXIT ;  /* 0x000000000000894d */ /* 0x004fea0003800000 */
[----:B------:R-:W-:Y:S01]  /*1870*/  UIADD3 UR17, UPT, UPT, UR17, 0x1, URZ ;  /* 0x0000000111117890 */ /* 0x000fe2000fffe0ff */
[----:B------:R-:W-:Y:S11]  /*1880*/  BRA `(.L_x_24) ;  /* 0xfffffff400ec7947 */ /* 0x000ff6000383ffff */
.L_x_11:
[----:B------:R-:W-:-:S13]  /*1890*/  ELECT P0, URZ, PT ;  /* 0x0000000000ff782f */ /* 0x000fda0003800000 */
[----:B------:R-:W-:Y:S05]  /*18a0*/  @!P0 BRA `(.L_x_13) ;  /* 0x0000000800988947 */ /* 0x000fea0003800000 */
[----:B------:R-:W1:Y:S02]  /*18b0*/  S2R R12, SR_CTAID.X ;  /* 0x00000000000c7919 */ /* 0x000e640000002500 */
[----:B-1----:R-:W-:-:S13]  /*18c0*/  ISETP.GE.U32.AND P0, PT, R12, R5, PT ;  /* 0x000000050c00720c */ /* 0x002fda0003f06070 */
[----:B------:R-:W-:Y:S05]  /*18d0*/  @P0 EXIT ;  /* 0x000000000000094d */ /* 0x000fea0003800000 */
[----:B------:R-:W-:Y:S01]  /*18e0*/  LOP3.LUT R0, RZ, R12, RZ, 0x33, !PT ;  /* 0x0000000cff007212 */ /* 0x000fe200078e33ff */
[----:B------:R-:W1:Y:S01]  /*18f0*/  LDC.64 R16, c[0x0][0x348] ;  /* 0x0000d200ff107b82 */ /* 0x000e620000000a00 */
[----:B------:R-:W-:Y:S02]  /*1900*/  IMAD.MOV.U32 R14, RZ, RZ, RZ ;  /* 0x000000ffff0e7224 */ /* 0x000fe400078e00ff */
[----:B------:R-:W-:Y:S02]  /*1910*/  IMAD.MOV.U32 R13, RZ, RZ, RZ ;  /* 0x000000ffff0d7224 */ /* 0x000fe400078e00ff */
[----:B------:R-:W-:-:S03]  /*1920*/  IMAD.IADD R0, R5, 0x1, R0 ;  /* 0x0000000105007824 */ /* 0x000fc600078e0200 */
[----:B------:R-:W2:Y:S02]  /*1930*/  LDC.64 R6, c[0x0][0x358] ;  /* 0x0000d600ff067b82 */ /* 0x000ea40000000a00 */
[----:B------:R-:W-:Y:S02]  /*1940*/  SHF.R.U32.HI R11, RZ, 0x2, R0 ;  /* 0x00000002ff0b7819 */ /* 0x000fe40000011600 */
[----:B------:R-:W-:-:S03]  /*1950*/  MOV R0, R12 ;  /* 0x0000000c00007202 */ /* 0x000fc60000000f00 */
[----:B------:R-:W-:-:S05]  /*1960*/  IMAD.HI.U32 R11, R11, 0x3a83a83b, RZ ;  /* 0x3a83a83b0b0b7827 */ /* 0x000fca00078e00ff */
[----:B------:R-:W-:-:S07]  /*1970*/  SHF.R.U32.HI R11, RZ, 0x3, R11 ;  /* 0x00000003ff0b7819 */ /* 0x000fce000001160b */
.L_x_30:
[----:B------:R-:W-:Y:S02]  /*1980*/  SHF.R.U32.HI R3, RZ, 0x4, R0 ;  /* 0x00000004ff037819 */ /* 0x000fe40000011600 */
[----:B------:R-:W-:-:S03]  /*1990*/  MOV R4, 0x1a00 ;  /* 0x00001a0000047802 */ /* 0x000fc60000000f00 */
[----:B------:R-:W-:-:S04]  /*19a0*/  IMAD.HI.U32 R3, R3, 0xd79435f, RZ ;  /* 0x0d79435f03037827 */ /* 0x000fc800078e00ff */
[C---:B------:R-:W-:Y:S02]  /*19b0*/  IMAD R35, R3.reuse, -0x10, R20 ;  /* 0xfffffff003237824 */ /* 0x040fe400078e0214 */
[----:B------:R-:W-:-:S03]  /*19c0*/  IMAD R0, R3, -0x130, R0 ;  /* 0xfffffed003007824 */ /* 0x000fc600078e0200 */
[----:B------:R-:W-:Y:S02]  /*19d0*/  VIMNMX.U32 R35, PT, PT, R35, 0x10, PT ;  /* 0x0000001023237848 */ /* 0x000fe40003fe0000 */
[----:B-1----:R-:W-:Y:S02]  /*19e0*/  LOP3.LUT R8, R0, 0xffff, RZ, 0xc0, !PT ;  /* 0x0000ffff00087812 */ /* 0x002fe400078ec0ff */
[----:B-12---:R-:W-:Y:S05]  /*19f0*/  CALL.REL.NOINC `($__internal_3_$__cuda_sm20_div_u16) ;  /* 0x0000002800f07944 */ /* 0x006fea0003c00000 */
[----:B------:R-:W-:Y:S01]  /*1a00*/  PRMT R35, R35, 0x9910, RZ ;  /* 0x0000991023237816 */ /* 0x000fe200000000ff */
[----:B------:R-:W1:Y:S01]  /*1a10*/  S2R R8, SR_CgaCtaId ;  /* 0x0000000000087919 */ /* 0x000e620000008800 */
[----:B------:R-:W-:Y:S01]  /*1a20*/  PRMT R2, R36, 0x9910, RZ ;  /* 0x0000991024027816 */ /* 0x000fe200000000ff */
[----:B------:R-:W2:Y:S01]  /*1a30*/  LDC.64 R4, c[0x0][0x380] ;  /* 0x0000e000ff047b82 */ /* 0x000ea20000000a00 */
[----:B------:R-:W-:-:S03]  /*1a40*/  HFMA2 R10, -RZ, RZ, 0, 1.52587890625e-05 ;  /* 0x00000100ff0a7431 */ /* 0x000fc600000001ff */
[----:B------:R-:W-:-:S04]  /*1a50*/  IMAD R2, R35, R2, RZ ;  /* 0x0000000223027224 */ /* 0x000fc800078e02ff */
[----:B------:R-:W-:-:S05]  /*1a60*/  IMAD.MOV R2, RZ, RZ, -R2 ;  /* 0x000000ffff027224 */ /* 0x000fca00078e0a02 */
[----:B------:R-:W-:-:S05]  /*1a70*/  PRMT R9, R2, 0x7710, RZ ;  /* 0x0000771002097816 */ /* 0x000fca00000000ff */
[----:B------:R-:W-:Y:S01]  /*1a80*/  IMAD.IADD R2, R0, 0x1, R9 ;  /* 0x0000000100027824 */ /* 0x000fe200078e0209 */
[----:B------:R-:W-:Y:S01]  /*1a90*/  LOP3.LUT R9, R36, 0xffff, RZ, 0xc0, !PT ;  /* 0x0000ffff24097812 */ /* 0x000fe200078ec0ff */
[----:B------:R-:W-:-:S03]  /*1aa0*/  IMAD.MOV.U32 R0, RZ, RZ, RZ ;  /* 0x000000ffff007224 */ /* 0x000fc600078e00ff */
[----:B------:R-:W-:Y:S01]  /*1ab0*/  LOP3.LUT R2, R2, 0xffff, RZ, 0xc0, !PT ;  /* 0x0000ffff02027812 */ /* 0x000fe200078ec0ff */
[----:B------:R-:W-:-:S04]  /*1ac0*/  IMAD R9, R9, 0xe0, RZ ;  /* 0x000000e009097824 */ /* 0x000fc800078e02ff */
[----:B------:R-:W-:Y:S01]  /*1ad0*/  IMAD R2, R3, 0x10, R2 ;  /* 0x0000001003027824 */ /* 0x000fe200078e0202 */
[----:B------:R-:W-:-:S04]  /*1ae0*/  MOV R3, 0x400 ;  /* 0x0000040000037802 */ /* 0x000fc80000000f00 */
[----:B------:R-:W-:Y:S02]  /*1af0*/  SHF.L.U32 R2, R2, 0x7, RZ ;  /* 0x0000000702027819 */ /* 0x000fe400000006ff */
[----:B-1----:R-:W-:-:S03]  /*1b00*/  LEA R8, R8, R3, 0x18 ;  /* 0x0000000308087211 */ /* 0x002fc600078ec0ff */
[----:B--2---:R-:W-:-:S07]  /*1b10*/  IMAD.WIDE.U32 R4, R2, 0x4, R4 ;  /* 0x0000000402047825 */ /* 0x004fce00078e0004 */
.L_x_29:
[----:B------:R-:W-:Y:S01]  /*1b20*/  LOP3.LUT R13, R13, 0x1, RZ, 0x3c, !PT ;  /* 0x000000010d0d7812 */ /* 0x000fe200078e3cff */
[----:B------:R-:W-:Y:S05]  /*1b30*/  YIELD ;  /* 0x0000000000007946 */ /* 0x000fea0003800000 */
[----:B------:R-:W-:Y:S04]  /*1b40*/  SHF.L.U32 R3, R13, 0x1f, RZ ;  /* 0x0000001f0d037819 */ /* 0x000fe800000006ff */
[----:B-1----:R-:W1:Y:S02]  /*1b50*/  SYNCS.PHASECHK.TRANS64.TRYWAIT P0, [R8+URZ+0x31820], R3 ;  /* 0x03182003080075a7 */ /* 0x002e6400080011ff */
[----:B-12---:R-:W-:Y:S05]  /*1b60*/  @!P0 BRA `(.L_x_25) ;  /* 0x0000002400e88947 */ /* 0x006fea0003800000 */
.L_x_68:
[----:B------:R-:W2:Y:S01]  /*1b70*/  LDCU.64 UR24, c[0x0][0x348] ;  /* 0x00006900ff1877ac */ /* 0x000ea20008000a00 */
[----:B------:R-:W-:Y:S01]  /*1b80*/  R2UR UR4, R6 ;  /* 0x00000000060472ca */ /* 0x000fe200000e0000 */
[----:B-1----:R-:W-:Y:S01]  /*1b90*/  IMAD.MOV.U32 R19, RZ, RZ, 0xb580 ;  /* 0x0000b580ff137424 */ /* 0x002fe200078e00ff */
[----:B------:R-:W-:Y:S01]  /*1ba0*/  R2UR UR5, R7 ;  /* 0x00000000070572ca */ /* 0x000fe200000e0000 */
[----:B------:R-:W-:Y:S01]  /*1bb0*/  IMAD.U32 R15, R13, -0x80000000, RZ ;  /* 0x800000000d0f7824 */ /* 0x000fe200078e00ff */
[----:B------:R-:W-:Y:S01]  /*1bc0*/  R2UR UR19, R2 ;  /* 0x00000000021372ca */ /* 0x000fe200000e0000 */
[----:B------:R-:W-:Y:S01]  /*1bd0*/  UMOV UR6, 0x0 ;  /* 0x0000000000067882 */ /* 0x000fe20000000000 */
[----:B------:R-:W-:Y:S01]  /*1be0*/  UMOV UR7, 0x10000000 ;  /* 0x1000000000077882 */ /* 0x000fe20000000000 */
[----:B------:R-:W-:Y:S02]  /*1bf0*/  R2UR UR15, R0 ;  /* 0x00000000000f72ca */ /* 0x000fe400000e0000 */
[----:B------:R-:W-:Y:S02]  /*1c00*/  R2UR UR22, R9 ;  /* 0x00000000091672ca */ /* 0x000fe400000e0000 */
[C---:B------:R-:W-:Y:S02]  /*1c10*/  IADD3 R22, P0, PT, R16.reuse, 0xc0, RZ ;  /* 0x000000c010167810 */ /* 0x040fe40007f1e0ff */
[----:B------:R-:W-:Y:S02]  /*1c20*/  IADD3 R24, P1, PT, R16, 0x40, RZ ;  /* 0x0000004010187810 */ /* 0x000fe40007f3e0ff */
[----:B------:R-:W3:Y:S01]  /*1c30*/  LDG.E.CONSTANT R3, desc[UR4][R4.64] ;  /* 0x0000000404037981 */ /* 0x000ee2000c1e9900 */
[----:B------:R-:W-:Y:S01]  /*1c40*/  R2UR UR9, R8 ;  /* 0x00000000080972ca */ /* 0x000fe200000e0000 */
[--C-:B------:R-:W-:Y:S01]  /*1c50*/  IMAD.X R23, RZ, RZ, R17.reuse, P0 ;  /* 0x000000ffff177224 */ /* 0x100fe200000e0611 */
[----:B------:R-:W-:Y:S01]  /*1c60*/  R2UR UR18, R10 ;  /* 0x000000000a1272ca */ /* 0x000fe200000e0000 */
[----:B------:R-:W-:Y:S01]  /*1c70*/  IMAD.X R25, RZ, RZ, R17, P1 ;  /* 0x000000ffff197224 */ /* 0x000fe200008e0611 */
[----:B------:R-:W-:Y:S01]  /*1c80*/  R2UR UR30, R24 ;  /* 0x00000000181e72ca */ /* 0x000fe200000e0000 */
[----:B------:R-:W-:Y:S01]  /*1c90*/  UMOV UR14, UR19 ;  /* 0x00000013000e7c82 */ /* 0x000fe20008000000 */
[----:B------:R-:W-:Y:S02]  /*1ca0*/  R2UR UR26, R22 ;  /* 0x00000000161a72ca */ /* 0x000fe400000e0000 */
[----:B------:R-:W-:Y:S02]  /*1cb0*/  R2UR UR31, R25 ;  /* 0x00000000191f72ca */ /* 0x000fe400000e0000 */
[----:B------:R-:W-:Y:S03]  /*1cc0*/  R2UR UR27, R23 ;  /* 0x00000000171b72ca */ /* 0x000fe600000e0000 */
[----:B------:R-:W-:Y:S02]  /*1cd0*/  UIADD3 UR17, UPT, UPT, UR9, 0x31800, URZ ;  /* 0x0003180009117890 */ /* 0x000fe4000fffe0ff */
[----:B------:R-:W-:Y:S02]  /*1ce0*/  UIADD3 UR18, UPT, UPT, UR18, -0x100, URZ ;  /* 0xffffff0012127890 */ /* 0x000fe4000fffe0ff */
[----:B------:R-:W-:Y:S02]  /*1cf0*/  UIADD3 UR16, UPT, UPT, UR9, 0x4000, URZ ;  /* 0x0000400009107890 */ /* 0x000fe4000fffe0ff */
[----:B------:R-:W-:Y:S02]  /*1d00*/  UIADD3 UR8, UPT, UPT, UR9, 0x14000, URZ ;  /* 0x0001400009087890 */ /* 0x000fe4000fffe0ff */
[----:B------:R-:W-:Y:S02]  /*1d10*/  UIADD3 UR12, UPT, UPT, UR9, 0x30000, URZ ;  /* 0x00030000090c7890 */ /* 0x000fe4000fffe0ff */
[----:B------:R-:W-:Y:S01]  /*1d20*/  UIADD3 UR20, UPT, UPT, UR9, 0x30800, URZ ;  /* 0x0003080009147890 */ /* 0x000fe2000fffe0ff */
[----:B------:R-:W-:Y:S02]  /*1d30*/  UMOV UR10, UR18 ;  /* 0x00000012000a7c82 */ /* 0x000fe40008000000 */
[----:B------:R1:W-:Y:S01]  /*1d40*/  UTMALDG.2D [UR16], [UR30], desc[UR6] ;  /* 0x000006101e0075b4 */ /* 0x0003e20008009000 */
[----:B------:R-:W-:Y:S01]  /*1d50*/  UMOV UR9, UR17 ;  /* 0x0000001100097c82 */ /* 0x000fe20008000000 */
[----:B------:R-:W-:Y:S01]  /*1d60*/  UMOV UR13, UR17 ;  /* 0x00000011000d7c82 */ /* 0x000fe20008000000 */
[----:B------:R-:W-:Y:S01]  /*1d70*/  UMOV UR21, UR17 ;  /* 0x0000001100157c82 */ /* 0x000fe20008000000 */
[C---:B---3--:R-:W-:Y:S01]  /*1d80*/  IMAD.SHL.U32 R18, R3.reuse, 0x1000, RZ ;  /* 0x0000100003127824 */ /* 0x048fe200078e00ff */
[C---:B------:R-:W-:Y:S01]  /*1d90*/  ISETP.GT.AND P0, PT, R3.reuse, RZ, PT ;  /* 0x000000ff0300720c */ /* 0x040fe20003f04270 */
[----:B--2---:R-:W-:Y:S01]  /*1da0*/  UIADD3 UR28, UP2, UPT, UR24, 0x140, URZ ;  /* 0x00000140181c7890 */ /* 0x004fe2000ff5e0ff */
[----:B------:R-:W-:Y:S01]  /*1db0*/  R2UR UR4, R3 ;  /* 0x00000000030472ca */ /* 0x000fe200000e0000 */
[----:B------:R-:W-:Y:S01]  /*1dc0*/  UIADD3 UR24, UP1, UPT, UR24, 0x1c0, URZ ;  /* 0x000001c018187890 */ /* 0x000fe2000ff3e0ff */
[----:B------:R-:W-:Y:S01]  /*1dd0*/  SEL R18, R18, RZ, P0 ;  /* 0x000000ff12127207 */ /* 0x000fe20000000000 */
[----:B------:R-:W-:Y:S02]  /*1de0*/  UIADD3.X UR29, UPT, UPT, URZ, UR25, URZ, UP2, !UPT ;  /* 0x00000019ff1d7290 */ /* 0x000fe400097fe4ff */
[----:B------:R-:W-:Y:S02]  /*1df0*/  UIADD3.X UR25, UPT, UPT, URZ, UR25, URZ, UP1, !UPT ;  /* 0x00000019ff197290 */ /* 0x000fe40008ffe4ff */
[----:B------:R-:W-:Y:S05]  /*1e00*/  IMAD.IADD R18, R9, 0x1, R18 ;  /* 0x0000000109127824 */ /* 0x000fea00078e0212 */
[----:B------:R-:W-:Y:S01]  /*1e10*/  R2UR UR11, R18 ;  /* 0x00000000120b72ca */ /* 0x000fe200000e0000 */
[----:B------:R-:W-:Y:S04]  /*1e20*/  UISETP.LT.AND UP0, UPT, URZ, UR4, UPT ;  /* 0x00000004ff00728c */ /* 0x000fe8000bf01270 */
[----:B------:R-:W-:Y:S04]  /*1e30*/  USEL UR4, URZ, UR4, !UP0 ;  /* 0x00000004ff047287 */ /* 0x000fe8000c000000 */
[----:B------:R-:W-:Y:S04]  /*1e40*/  UIMAD UR23, UR4, 0xe, UR15 ;  /* 0x0000000e041778a4 */ /* 0x000fe8000f8e020f */
[----:B------:R1:W-:Y:S01]  /*1e50*/  UTMALDG.2D [UR8], [UR26], desc[UR6] ;  /* 0x000006081a0075b4 */ /* 0x0003e20008009000 */
[----:B------:R1:W-:Y:S04]  /*1e60*/  UTMALDG.2D [UR12], [UR28], desc[UR6] ;  /* 0x0000060c1c0075b4 */ /* 0x0003e80008009000 */
[----:B------:R1:W-:Y:S01]  /*1e70*/  UTMALDG.2D [UR20], [UR24], desc[UR6] ;  /* 0x00000614180075b4 */ /* 0x0003e20008009000 */
[----:B------:R1:W-:Y:S01]  /*1e80*/  SYNCS.ARRIVE.TRANS64 RZ, [R8+URZ+0x31800], R19 ;  /* 0x0318001308ff79a7 */ /* 0x0003e200080000ff */
[----:B------:R-:W2:Y:S02]  /*1e90*/  SYNCS.PHASECHK.TRANS64.TRYWAIT P0, [R8+URZ+0x31828], R15 ;  /* 0x0318280f080075a7 */ /* 0x000ea400080011ff */
[----:B-12---:R-:W-:Y:S05]  /*1ea0*/  @!P0 BRA `(.L_x_26) ;  /* 0x0000002400348947 */ /* 0x006fea0003800000 */
.L_x_70:
[----:B------:R-:W-:Y:S01]  /*1eb0*/  R2UR UR4, R8 ;  /* 0x00000000080472ca */ /* 0x000fe200000e0000 */
[----:B------:R-:W-:Y:S01]  /*1ec0*/  UMOV UR14, 0x0 ;  /* 0x00000000000e7882 */ /* 0x000fe20000000000 */
[----:B------:R-:W-:Y:S01]  /*1ed0*/  R2UR UR10, R10 ;  /* 0x000000000a0a72ca */ /* 0x000fe200000e0000 */
[----:B------:R-:W-:Y:S01]  /*1ee0*/  UMOV UR15, 0x10000000 ;  /* 0x10000000000f7882 */ /* 0x000fe20000000000 */
[----:B------:R-:W-:Y:S01]  /*1ef0*/  R2UR UR16, R24 ;  /* 0x00000000181072ca */ /* 0x000fe200000e0000 */
[----:B------:R-:W-:Y:S01]  /*1f00*/  IMAD.MOV.U32 R19, RZ, RZ, 0xb000 ;  /* 0x0000b000ff137424 */ /* 0x000fe200078e00ff */
[----:B------:R-:W-:Y:S02]  /*1f10*/  R2UR UR17, R25 ;  /* 0x00000000191172ca */ /* 0x000fe400000e0000 */
[----:B------:R-:W-:Y:S02]  /*1f20*/  R2UR UR11, R2 ;  /* 0x00000000020b72ca */ /* 0x000fe400000e0000 */
[----:B------:R-:W-:Y:S02]  /*1f30*/  R2UR UR12, R22 ;  /* 0x00000000160c72ca */ /* 0x000fe400000e0000 */
[----:B------:R-:W-:Y:S01]  /*1f40*/  R2UR UR13, R23 ;  /* 0x00000000170d72ca */ /* 0x000fe200000e0000 */
[----:B------:R-:W-:Y:S01]  /*1f50*/  UIADD3 UR9, UPT, UPT, UR4, 0x31808, URZ ;  /* 0x0003180804097890 */ /* 0x000fe2000fffe0ff */
[----:B------:R-:W-:Y:S01]  /*1f60*/  R2UR UR7, R18 ;  /* 0x00000000120772ca */ /* 0x000fe200000e0000 */
[----:B------:R-:W-:Y:S02]  /*1f70*/  UIADD3 UR10, UPT, UPT, UR10, -0x80, URZ ;  /* 0xffffff800a0a7890 */ /* 0x000fe4000fffe0ff */
[----:B------:R-:W-:Y:S02]  /*1f80*/  UIADD3 UR8, UPT, UPT, UR4, 0x8000, URZ ;  /* 0x0000800004087890 */ /* 0x000fe4000fffe0ff */
[----:B------:R-:W-:Y:S01]  /*1f90*/  UIADD3 UR4, UPT, UPT, UR4, 0x1b000, URZ ;  /* 0x0001b00004047890 */ /* 0x000fe2000fffe0ff */
[----:B------:R-:W-:Y:S02]  /*1fa0*/  UMOV UR5, UR9 ;  /* 0x0000000900057c82 */ /* 0x000fe40008000000 */
[----:B------:R-:W-:Y:S04]  /*1fb0*/  UMOV UR6, UR10 ;  /* 0x0000000a00067c82 */ /* 0x000fe80008000000 */
[----:B------:R2:W-:Y:S02]  /*1fc0*/  UTMALDG.2D [UR8], [UR16], desc[UR14] ;  /* 0x00000e08100075b4 */ /* 0x0005e40008009000 */
[----:B------:R2:W-:Y:S01]  /*1fd0*/  UTMALDG.2D [UR4], [UR12], desc[UR14] ;  /* 0x00000e040c0075b4 */ /* 0x0005e20008009000 */
[----:B------:R2:W-:Y:S01]  /*1fe0*/  SYNCS.ARRIVE.TRANS64 RZ, [R8+URZ+0x31808], R19 ;  /* 0x0318081308ff79a7 */ /* 0x0005e200080000ff */
[----:B------:R-:W3:Y:S02]  /*1ff0*/  SYNCS.PHASECHK.TRANS64.TRYWAIT P0, [R8+URZ+0x31830], R15 ;  /* 0x0318300f080075a7 */ /* 0x000ee400080011ff */
[----:B--23--:R-:W-:Y:S05]  /*2000*/  @!P0 BRA `(.L_x_27) ;  /* 0x0000002000f88947 */ /* 0x00cfea0003800000 */
.L_x_72:
[----:B------:R-:W-:Y:S01]  /*2010*/  R2UR UR4, R8 ;  /* 0x00000000080472ca */ /* 0x000fe200000e0000 */
[----:B------:R-:W-:Y:S01]  /*2020*/  UMOV UR14, 0x0 ;  /* 0x00000000000e7882 */ /* 0x000fe20000000000 */
[----:B------:R-:W-:Y:S01]  /*2030*/  R2UR UR10, R10 ;  /* 0x000000000a0a72ca */ /* 0x000fe200000e0000 */
[----:B------:R-:W-:Y:S01]  /*2040*/  UMOV UR15, 0x10000000 ;  /* 0x10000000000f7882 */ /* 0x000fe20000000000 */
[----:B------:R-:W-:Y:S01]  /*2050*/  R2UR UR16, R24 ;  /* 0x00000000181072ca */ /* 0x000fe200000e0000 */
[----:B------:R-:W-:Y:S01]  /*2060*/  VIADD R3, R10, 0x80 ;  /* 0x000000800a037836 */ /* 0x000fe20000000000 */
[----:B------:R-:W-:Y:S02]  /*2070*/  R2UR UR17, R25 ;  /* 0x00000000191172ca */ /* 0x000fe400000e0000 */
[----:B------:R-:W-:Y:S02]  /*2080*/  R2UR UR11, R2 ;  /* 0x00000000020b72ca */ /* 0x000fe400000e0000 */
[----:B------:R-:W-:Y:S02]  /*2090*/  R2UR UR12, R22 ;  /* 0x00000000160c72ca */ /* 0x000fe400000e0000 */
[----:B------:R-:W-:Y:S01]  /*20a0*/  R2UR UR13, R23 ;  /* 0x00000000170d72ca */ /* 0x000fe200000e0000 */
[----:B------:R-:W-:Y:S01]  /*20b0*/  UIADD3 UR9, UPT, UPT, UR4, 0x31810, URZ ;  /* 0x0003181004097890 */ /* 0x000fe2000fffe0ff */
[----:B------:R-:W-:Y:S01]  /*20c0*/  R2UR UR7, R18 ;  /* 0x00000000120772ca */ /* 0x000fe200000e0000 */
[----:B------:R-:W-:Y:S02]  /*20d0*/  UIADD3 UR8, UPT, UPT, UR4, 0xc000, URZ ;  /* 0x0000c00004087890 */ /* 0x000fe4000fffe0ff */
[----:B------:R-:W-:Y:S01]  /*20e0*/  UIADD3 UR4, UPT, UPT, UR4, 0x22000, URZ ;  /* 0x0002200004047890 */ /* 0x000fe2000fffe0ff */
[----:B------:R-:W-:Y:S02]  /*20f0*/  UMOV UR6, UR10 ;  /* 0x0000000a00067c82 */ /* 0x000fe40008000000 */
[----:B------:R-:W-:Y:S04]  /*2100*/  UMOV UR5, UR9 ;  /* 0x0000000900057c82 */ /* 0x000fe80008000000 */
[----:B------:R2:W-:Y:S03]  /*2110*/  UTMALDG.2D [UR8], [UR16], desc[UR14] ;  /* 0x00000e08100075b4 */ /* 0x0005e60008009000 */
[----:B------:R2:W-:Y:S01]  /*2120*/  UTMALDG.2D [UR4], [UR12], desc[UR14] ;  /* 0x00000e040c0075b4 */ /* 0x0005e20008009000 */
[----:B------:R2:W-:Y:S01]  /*2130*/  SYNCS.ARRIVE.TRANS64 RZ, [R8+URZ+0x31810], R19 ;  /* 0x0318101308ff79a7 */ /* 0x0005e200080000ff */
[----:B------:R-:W3:Y:S02]  /*2140*/  SYNCS.PHASECHK.TRANS64.TRYWAIT P0, [R8+URZ+0x31838], R15 ;  /* 0x0318380f080075a7 */ /* 0x000ee400080011ff */
[----:B--23--:R-:W-:Y:S05]  /*2150*/  @!P0 BRA `(.L_x_28) ;  /* 0x0000002000c08947 */ /* 0x00cfea0003800000 */
.L_x_74:
[----:B------:R-:W-:Y:S01]  /*2160*/  R2UR UR4, R8 ;  /* 0x00000000080472ca */ /* 0x000fe200000e0000 */
[----:B------:R-:W-:Y:S01]  /*2170*/  UMOV UR14, 0x0 ;  /* 0x00000000000e7882 */ /* 0x000fe20000000000 */
[----:B------:R-:W-:Y:S01]  /*2180*/  R2UR UR16, R24 ;  /* 0x00000000181072ca */ /* 0x000fe200000e0000 */
[----:B------:R-:W-:Y:S01]  /*2190*/  UMOV UR15, 0x10000000 ;  /* 0x10000000000f7882 */ /* 0x000fe20000000000 */
[----:B------:R-:W-:Y:S01]  /*21a0*/  R2UR UR17, R25 ;  /* 0x00000000191172ca */ /* 0x000fe200000e0000 */
[----:B------:R-:W-:Y:S01]  /*21b0*/  VIADD R10, R10, 0x200 ;  /* 0x000002000a0a7836 */ /* 0x000fe20000000000 */
[----:B------:R-:W-:Y:S01]  /*21c0*/  R2UR UR10, R3 ;  /* 0x00000000030a72ca */ /* 0x000fe200000e0000 */
[----:B------:R-:W-:Y:S01]  /*21d0*/  VIADD R0, R0, 0x1 ;  /* 0x0000000100007836 */ /* 0x000fe20000000000 */
[----:B------:R-:W-:Y:S02]  /*21e0*/  R2UR UR11, R2 ;  /* 0x00000000020b72ca */ /* 0x000fe400000e0000 */
[----:B------:R-:W-:Y:S02]  /*21f0*/  R2UR UR12, R22 ;  /* 0x00000000160c72ca */ /* 0x000fe400000e0000 */
[----:B------:R-:W-:Y:S01]  /*2200*/  R2UR UR13, R23 ;  /* 0x00000000170d72ca */ /* 0x000fe200000e0000 */
[----:B------:R-:W-:Y:S01]  /*2210*/  UIADD3 UR9, UPT, UPT, UR4, 0x31818, URZ ;  /* 0x0003181804097890 */ /* 0x000fe2000fffe0ff */
[----:B------:R-:W-:Y:S01]  /*2220*/  R2UR UR7, R18 ;  /* 0x00000000120772ca */ /* 0x000fe200000e0000 */
[----:B------:R-:W-:Y:S01]  /*2230*/  UIADD3 UR8, UPT, UPT, UR4, 0x10000, URZ ;  /* 0x0001000004087890 */ /* 0x000fe2000fffe0ff */
[----:B------:R-:W-:Y:S01]  /*2240*/  ISETP.NE.AND P0, PT, R10, 0x1d00, PT ;  /* 0x00001d000a00780c */ /* 0x000fe20003f05270 */
[----:B------:R-:W-:Y:S02]  /*2250*/  UIADD3 UR4, UPT, UPT, UR4, 0x29000, URZ ;  /* 0x0002900004047890 */ /* 0x000fe4000fffe0ff */
[----:B------:R-:W-:Y:S01]  /*2260*/  UMOV UR6, UR10 ;  /* 0x0000000a00067c82 */ /* 0x000fe20008000000 */
[----:B------:R-:W-:Y:S04]  /*2270*/  UMOV UR5, UR9 ;  /* 0x0000000900057c82 */ /* 0x000fe80008000000 */
[----:B------:R2:W-:Y:S03]  /*2280*/  UTMALDG.2D [UR8], [UR16], desc[UR14] ;  /* 0x00000e08100075b4 */ /* 0x0005e60008009000 */
[----:B------:R2:W-:Y:S01]  /*2290*/  UTMALDG.2D [UR4], [UR12], desc[UR14] ;  /* 0x00000e040c0075b4 */ /* 0x0005e20008009000 */
[----:B------:R2:W-:Y:S01]  /*22a0*/  SYNCS.ARRIVE.TRANS64 RZ, [R8+URZ+0x31818], R19 ;  /* 0x0318181308ff79a7 */ /* 0x0005e200080000ff */
[----:B------:R-:W-:Y:S05]  /*22b0*/  @P0 BRA `(.L_x_29) ;  /* 0xfffffff800180947 */ /* 0x000fea000383ffff */
[----:B------:R-:W-:-:S13]  /*22c0*/  ISETP.NE.AND P0, PT, R14, R11, PT ;  /* 0x0000000b0e00720c */ /* 0x000fda0003f05270 */
[----:B--2---:R-:W-:Y:S05]  /*22d0*/  @!P0 EXIT ;  /* 0x000000000000894d */ /* 0x004fea0003800000 */
[----:B------:R-:W-:-:S05]  /*22e0*/  IADD3 R14, PT, PT, R14, 0x1, RZ ;  /* 0x000000010e0e7810 */ /* 0x000fca0007ffe0ff */
[----:B------:R-:W-:Y:S01]  /*22f0*/  IMAD R0, R14, 0x8c, R12 ;  /* 0x0000008c0e007824 */ /* 0x000fe200078e020c */
[----:B------:R-:W-:Y:S06]  /*2300*/  BRA `(.L_x_30) ;  /* 0xfffffff4009c7947 */ /* 0x000fec000383ffff */
.L_x_13:
[----:B------:R-:W-:-:S04]  /*2310*/  LOP3.LUT R0, R3, 0xfffffffc, RZ, 0xc0, !PT ;  /* 0xfffffffc03007812 */ /* 0x000fc800078ec0ff */
[----:B------:R-:W-:-:S13]  /*2320*/  ISETP.NE.AND P0, PT, R0, 0x4, PT ;  /* 0x000000040000780c */ /* 0x000fda0003f05270 */
[----:B-1----:R-:W-:Y:S05]  /*2330*/  @P0 EXIT ;  /* 0x000000000000094d */ /* 0x002fea0003800000 */
[----:B------:R-:W1:Y:S01]  /*2340*/  S2R R0, SR_CgaCtaId ;  /* 0x0000000000007919 */ /* 0x000e620000008800 */
[----:B------:R-:W-:-:S04]  /*2350*/  MOV R7, 0x400 ;  /* 0x0000040000077802 */ /* 0x000fc80000000f00 */
[----:B-1----:R-:W-:-:S05]  /*2360*/  LEA R0, R0, R7, 0x18 ;  /* 0x0000000700007211 */ /* 0x002fca00078ec0ff */
[----:B------:R-:W1:Y:S02]  /*2370*/  LDS R2, [R0+0x31880] ;  /* 0x0318800000027984 */ /* 0x000e640000000800 */
[----:B-1----:R-:W-:-:S13]  /*2380*/  ISETP.NE.AND P0, PT, R2, RZ, PT ;  /* 0x000000ff0200720c */ /* 0x002fda0003f05270 */
[----:B------:R-:W-:Y:S05]  /*2390*/  @!P0 BRA `(.L_x_31) ;  /* 0x0000000000048947 */ /* 0x000fea0003800000 */
[----:B------:R-:W-:Y:S05]  /*23a0*/  BPT.TRAP 0x1 ;  /* 0x000000040000795c */ /* 0x000fea0000300000 */
.L_x_31:
[----:B------:R-:W1:Y:S01]  /*23b0*/  S2UR UR4, SR_CTAID.X ;  /* 0x00000000000479c3 */ /* 0x000e620000002500 */
[----:B------:R-:W-:Y:S02]  /*23c0*/  IADD3 R3, PT, PT, R3, -0x4, RZ ;  /* 0xfffffffc03037810 */ /* 0x000fe40007ffe0ff */
[----:B-1----:R-:W-:-:S13]  /*23d0*/  ISETP.LE.U32.AND P0, PT, R5, UR4, PT ;  /* 0x0000000405007c0c */ /* 0x002fda000bf03070 */
[----:B------:R-:W-:Y:S05]  /*23e0*/  @P0 BRA `(.L_x_32) ;  /* 0x0000001800d40947 */ /* 0x000fea0003800000 */
[----:B------:R-:W-:Y:S02]  /*23f0*/  IMAD.U32 R31, RZ, RZ, UR4 ;  /* 0x00000004ff1f7e24 */ /* 0x000fe4000f8e00ff */
[----:B------:R-:W-:Y:S02]  /*2400*/  IMAD.SHL.U32 R21, R21, 0x4, RZ ;  /* 0x0000000415157824 */ /* 0x000fe400078e00ff */
[----:B------:R-:W-:Y:S01]  /*2410*/  IMAD.SHL.U32 R30, R3, 0x800, RZ ;  /* 0x00000800031e7824 */ /* 0x000fe200078e00ff */
[----:B------:R-:W-:Y:S01]  /*2420*/  LOP3.LUT R22, RZ, R31, RZ, 0x33, !PT ;  /* 0x0000001fff167212 */ /* 0x000fe200078e33ff */
[C---:B------:R-:W-:Y:S01]  /*2430*/  VIADD R27, R21.reuse, 0x1 ;  /* 0x00000001151b7836 */ /* 0x040fe20000000000 */
[----:B------:R-:W-:Y:S01]  /*2440*/  SHF.R.U32.HI R29, RZ, 0x3, R21 ;  /* 0x00000003ff1d7819 */ /* 0x000fe20000011615 */
[----:B------:R-:W-:Y:S01]  /*2450*/  IMAD.MOV.U32 R23, RZ, RZ, RZ ;  /* 0x000000ffff177224 */ /* 0x000fe200078e00ff */
[----:B------:R-:W-:Y:S01]  /*2460*/  IADD3 R25, PT, PT, R21, 0x3, RZ ;  /* 0x0000000315197810 */ /* 0x000fe20007ffe0ff */
[----:B------:R-:W-:Y:S01]  /*2470*/  IMAD.IADD R22, R5, 0x1, R22 ;  /* 0x0000000105167824 */ /* 0x000fe200078e0216 */
[----:B------:R-:W-:Y:S01]  /*2480*/  LOP3.LUT R2, R29, 0x3, RZ, 0xc0, !PT ;  /* 0x000000031d027812 */ /* 0x000fe200078ec0ff */
[----:B------:R-:W-:Y:S01]  /*2490*/  VIADD R5, R21, 0x2 ;  /* 0x0000000215057836 */ /* 0x000fe20000000000 */
[----:B------:R-:W-:-:S02]  /*24a0*/  PRMT R24, R31, 0x7610, R24 ;  /* 0x000076101f187816 */ /* 0x000fc40000000018 */
[----:B------:R-:W-:Y:S02]  /*24b0*/  SHF.R.U32.HI R22, RZ, 0x2, R22 ;  /* 0x00000002ff167819 */ /* 0x000fe40000011616 */
[C---:B------:R-:W-:Y:S02]  /*24c0*/  LOP3.LUT R28, R2.reuse, 0x4, R21, 0xf8, !PT ;  /* 0x00000004021c7812 */ /* 0x040fe400078ef815 */
[----:B------:R-:W-:Y:S01]  /*24d0*/  LOP3.LUT R27, R2, 0x5, R27, 0x78, !PT ;  /* 0x00000005021b7812 */ /* 0x000fe200078e781b */
[----:B------:R-:W-:Y:S01]  /*24e0*/  IMAD.HI.U32 R22, R22, 0x3a83a83b, RZ ;  /* 0x3a83a83b16167827 */ /* 0x000fe200078e00ff */
[C---:B------:R-:W-:Y:S02]  /*24f0*/  LOP3.LUT R26, R2.reuse, 0x6, R5, 0x78, !PT ;  /* 0x00000006021a7812 */ /* 0x040fe400078e7805 */
[----:B------:R-:W-:Y:S02]  /*2500*/  LOP3.LUT R25, R2, 0x7, R25, 0x78, !PT ;  /* 0x0000000702197812 */ /* 0x000fe400078e7819 */
[----:B------:R-:W-:-:S02]  /*2510*/  SHF.R.U32.HI R22, RZ, 0x3, R22 ;  /* 0x00000003ff167819 */ /* 0x000fc40000011616 */
[----:B------:R-:W-:-:S03]  /*2520*/  MOV R21, 0xffffffff ;  /* 0xffffffff00157802 */ /* 0x000fc60000000f00 */
[----:B------:R-:W-:-:S07]  /*2530*/  IMAD.MOV R22, RZ, RZ, -R22 ;  /* 0x000000ffff167224 */ /* 0x000fce00078e0a16 */
.L_x_55:
[----:B------:R-:W-:Y:S01]  /*2540*/  VIADD R21, R21, 0x1 ;  /* 0x0000000115157836 */ /* 0x000fe20000000000 */
[----:B------:R-:W-:Y:S05]  /*2550*/  YIELD ;  /* 0x0000000000007946 */ /* 0x000fea0003800000 */
[----:B--2---:R-:W-:Y:S01]  /*2560*/  IMAD.SHL.U32 R5, R21, 0x8, RZ ;  /* 0x0000000815057824 */ /* 0x004fe200078e00ff */
[----:B------:R-:W-:Y:S01]  /*2570*/  SHF.R.U32.HI R7, RZ, 0x1, R21 ;  /* 0x00000001ff077819 */ /* 0x000fe20000011615 */
[----:B------:R-:W-:Y:S01]  /*2580*/  VIADD R22, R22, 0x1 ;  /* 0x0000000116167836 */ /* 0x000fe20000000000 */
[----:B------:R-:W-:Y:S02]  /*2590*/  SHF.R.U32.HI R39, RZ, 0x4, R31 ;  /* 0x00000004ff277819 */ /* 0x000fe4000001161f */
[----:B------:R-:W-:-:S02]  /*25a0*/  LOP3.LUT R5, R5, 0x8, RZ, 0xc0, !PT ;  /* 0x0000000805057812 */ /* 0x000fc400078ec0ff */
[----:B------:R-:W-:Y:S01]  /*25b0*/  LOP3.LUT R7, R7, 0x1, RZ, 0xc0, !PT ;  /* 0x0000000107077812 */ /* 0x000fe200078ec0ff */
[----:B------:R-:W-:Y:S01]  /*25c0*/  IMAD.HI.U32 R39, R39, 0xd79435f, RZ ;  /* 0x0d79435f27277827 */ /* 0x000fe200078e00ff */
[----:B------:R-:W-:Y:S02]  /*25d0*/  ISETP.NE.AND P1, PT, R3, RZ, PT ;  /* 0x000000ff0300720c */ /* 0x000fe40003f25270 */
[----:B------:R-:W-:Y:S01]  /*25e0*/  SHF.L.U32 R7, R7, 0x1f, RZ ;  /* 0x0000001f07077819 */ /* 0x000fe200000006ff */
[----:B------:R-:W-:Y:S01]  /*25f0*/  IMAD.IADD R2, R0, 0x1, R5 ;  /* 0x0000000100027824 */ /* 0x000fe200078e0205 */
[C---:B------:R-:W-:Y:S01]  /*2600*/  PRMT R4, R39.reuse, 0x9910, RZ ;  /* 0x0000991027047816 */ /* 0x040fe200000000ff */
[----:B------:R-:W-:Y:S01]  /*2610*/  IMAD R35, R39, -0x10, R20 ;  /* 0xfffffff027237824 */ /* 0x000fe200078e0214 */
[----:B------:R-:W-:Y:S01]  /*2620*/  ISETP.NE.AND P0, PT, R22, 0x1, PT ;  /* 0x000000011600780c */ /* 0x000fe20003f05270 */
[----:B------:R-:W1:Y:S02]  /*2630*/  SYNCS.PHASECHK.TRANS64.TRYWAIT P2, [R2+URZ+0x31860], R7 ;  /* 0x03186007020075a7 */ /* 0x000e6400080411ff */
[----:B------:R-:W-:-:S05]  /*2640*/  IMAD R4, R4, 0x130, RZ ;  /* 0x0000013004047824 */ /* 0x000fca00078e02ff */
[----:B------:R-:W-:-:S04]  /*2650*/  IADD3 R5, PT, PT, RZ, -R4, RZ ;  /* 0x80000004ff057210 */ /* 0x000fc80007ffe0ff */
[----:B------:R-:W-:Y:S01]  /*2660*/  PRMT R5, R5, 0x7710, RZ ;  /* 0x0000771005057816 */ /* 0x000fe200000000ff */
[----:B-1----:R-:W-:Y:S06]  /*2670*/  @!P2 BRA `(.L_x_33) ;  /* 0x0000001c0094a947 */ /* 0x002fec0003800000 */
.L_x_76:
[----:B------:R-:W-:Y:S01]  /*2680*/  NOP ;  /* 0x0000000000007918 */ /* 0x000fe20000000000 */
[----:B------:R-:W-:Y:S01]  /*2690*/  LOP3.LUT R6, R21, 0x1, RZ, 0xc0, !PT ;  /* 0x0000000115067812 */ /* 0x000fe200078ec0ff */
[----:B------:R-:W-:Y:S01]  /*26a0*/  IMAD.IADD R38, R5, 0x1, R24 ;  /* 0x0000000105267824 */ /* 0x000fe200078e0218 */
[----:B------:R-:W-:Y:S01]  /*26b0*/  VIMNMX.U32 R35, PT, PT, R35, 0x10, PT ;  /* 0x0000001023237848 */ /* 0x000fe20003fe0000 */
[----:B------:R-:W-:Y:S06]  /*26c0*/  @P1 BRA `(.L_x_34) ;  /* 0x0000000000041947 */ /* 0x000fec0003800000 */
[----:B------:R-:W-:-:S04]  /*26d0*/  DEPBAR.LE SB0, 0x1 ;  /* 0x000080400000791a */ /* 0x000fc80000000000 */
.L_x_34:
[----:B------:R-:W-:Y:S02]  /*26e0*/  LOP3.LUT R8, R38, 0xffff, RZ, 0xc0, !PT ;  /* 0x0000ffff26087812 */ /* 0x000fe400078ec0ff */
[----:B------:R-:W-:Y:S02]  /*26f0*/  MOV R4, 0x2710 ;  /* 0x0000271000047802 */ /* 0x000fe40000000f00 */
[----:B-1----:R-:W-:Y:S05]  /*2700*/  CALL.REL.NOINC `($__internal_3_$__cuda_sm20_div_u16) ;  /* 0x0000001c00ac7944 */ /* 0x002fea0003c00000 */
[----:B------:R-:W-:Y:S05]  /*2710*/  WARPSYNC.ALL ;  /* 0x0000000000007948 */ /* 0x000fea0003800000 */
[----:B------:R-:W-:Y:S01]  /*2720*/  NOP ;  /* 0x0000000000007918 */ /* 0x000fe20000000000 */
[----:B------:R-:W-:Y:S02]  /*2730*/  ISETP.NE.AND P1, PT, R3, RZ, PT ;  /* 0x000000ff0300720c */ /* 0x000fe40003f25270 */
[----:B------:R-:W-:Y:S01]  /*2740*/  R2UR UR7, R6 ;  /* 0x00000000060772ca */ /* 0x000fe200000e0000 */
[----:B------:R-:W-:Y:S01]  /*2750*/  BAR.SYNC.DEFER_BLOCKING 0x8, 0x80 ;  /* 0x0202000000007b1d */ /* 0x000fe20000010000 */
[----:B------:R-:W-:Y:S01]  /*2760*/  IMAD R32, R23, 0x2000, R30 ;  /* 0x0000200017207824 */ /* 0x000fe200078e021e */
[----:B------:R-:W-:-:S03]  /*2770*/  PRMT R40, R36, 0x9910, RZ ;  /* 0x0000991024287816 */ /* 0x000fc600000000ff */
[----:B------:R-:W-:-:S04]  /*2780*/  IMAD R37, R29, 0x80, R32 ;  /* 0x000000801d257824 */ /* 0x000fc800078e0220 */
[----:B------:R-:W-:-:S03]  /*2790*/  IMAD R33, R28, 0x10, R37 ;  /* 0x000000101c217824 */ /* 0x000fc600078e0225 */
[----:B------:R-:W-:-:S09]  /*27a0*/  UIMAD UR7, UR7, 0xe0, URZ ;  /* 0x000000e0070778a4 */ /* 0x000fd2000f8e02ff */
[----:B------:R-:W1:Y:S01]  /*27b0*/  LDTM.x8 R12, tmem[UR7] ;  /* 0x00000007000c79ee */ /* 0x000e6200081c0000 */
[----:B------:R-:W-:Y:S01]  /*27c0*/  NOP ;  /* 0x0000000000007918 */ /* 0x000fe20000000000 */
[----:B-1----:R-:W1:Y:S01]  /*27d0*/  LDTM.x8 R4, tmem[UR7+0x8] ;  /* 0x00000807000479ee */ /* 0x002e6200081c0000 */
[----:B------:R-:W-:Y:S02]  /*27e0*/  F2FP.BF16.F32.PACK_AB R12, R13, R12 ;  /* 0x0000000c0d0c723e */ /* 0x000fe400000010ff */
[----:B------:R-:W-:Y:S02]  /*27f0*/  F2FP.BF16.F32.PACK_AB R13, R15, R14 ;  /* 0x0000000e0f0d723e */ /* 0x000fe400000010ff */
[----:B------:R-:W-:Y:S01]  /*2800*/  F2FP.BF16.F32.PACK_AB R14, R17, R16 ;  /* 0x00000010110e723e */ /* 0x000fe200000010ff */
[C---:B------:R-:W-:Y:S01]  /*2810*/  IMAD.IADD R16, R0.reuse, 0x1, R33 ;  /* 0x0000000100107824 */ /* 0x040fe200078e0221 */
[----:B------:R-:W-:Y:S02]  /*2820*/  F2FP.BF16.F32.PACK_AB R15, R19, R18 ;  /* 0x00000012130f723e */ /* 0x000fe400000010ff */
[----:B-1----:R-:W-:Y:S01]  /*2830*/  F2FP.BF16.F32.PACK_AB R33, R7, R6 ;  /* 0x000000060721723e */ /* 0x002fe200000010ff */
[----:B------:R-:W-:Y:S01]  /*2840*/  IMAD R7, R27, 0x10, R37 ;  /* 0x000000101b077824 */ /* 0x000fe200078e0225 */
[----:B------:R-:W-:Y:S01]  /*2850*/  F2FP.BF16.F32.PACK_AB R32, R5, R4 ;  /* 0x000000040520723e */ /* 0x000fe200000010ff */
[----:B------:R1:W-:Y:S01]  /*2860*/  STS.128 [R16], R12 ;  /* 0x0000000c10007388 */ /* 0x0003e20000000c00 */
[----:B------:R-:W-:Y:S01]  /*2870*/  PRMT R5, R35, 0x9910, RZ ;  /* 0x0000991023057816 */ /* 0x000fe200000000ff */
[----:B------:R-:W-:Y:S01]  /*2880*/  NOP ;  /* 0x0000000000007918 */ /* 0x000fe20000000000 */
[----:B------:R-:W-:Y:S01]  /*2890*/  F2FP.BF16.F32.PACK_AB R34, R9, R8 ;  /* 0x000000080922723e */ /* 0x000fe200000010ff */
[----:B------:R-:W-:Y:S01]  /*28a0*/  IMAD.IADD R42, R0, 0x1, R7 ;  /* 0x00000001002a7824 */ /* 0x000fe200078e0207 */
[----:B------:R-:W-:Y:S01]  /*28b0*/  F2FP.BF16.F32.PACK_AB R35, R11, R10 ;  /* 0x0000000a0b23723e */ /* 0x000fe200000010ff */
[----:B------:R-:W-:-:S04]  /*28c0*/  IMAD R40, R40, R5, RZ ;  /* 0x0000000528287224 */ /* 0x000fc800078e02ff */
[----:B------:R2:W-:Y:S01]  /*28d0*/  STS.128 [R42], R32 ;  /* 0x000000202a007388 */ /* 0x0005e20000000c00 */
[----:B------:R-:W-:-:S05]  /*28e0*/  IMAD.MOV R40, RZ, RZ, -R40 ;  /* 0x000000ffff287224 */ /* 0x000fca00078e0a28 */
[----:B------:R-:W-:-:S05]  /*28f0*/  PRMT R41, R40, 0x7710, RZ ;  /* 0x0000771028297816 */ /* 0x000fca00000000ff */
[----:B------:R-:W-:-:S05]  /*2900*/  IMAD.IADD R38, R38, 0x1, R41 ;  /* 0x0000000126267824 */ /* 0x000fca00078e0229 */
[----:B------:R-:W-:Y:S01]  /*2910*/  LOP3.LUT R38, R38, 0xffff, RZ, 0xc0, !PT ;  /* 0x0000ffff26267812 */ /* 0x000fe200078ec0ff */
[----:B-1----:R-:W1:Y:S01]  /*2920*/  LDTM.x8 R12, tmem[UR7+0x10] ;  /* 0x00001007000c79ee */ /* 0x002e6200081c0000 */
[----:B------:R-:W-:Y:S01]  /*2930*/  NOP ;  /* 0x0000000000007918 */ /* 0x000fe20000000000 */
[----:B-1----:R-:W1:Y:S02]  /*2940*/  LDTM.x8 R4, tmem[UR7+0x18] ;  /* 0x00001807000479ee */ /* 0x002e6400081c0000 */
[----:B------:R-:W-:Y:S01]  /*2950*/  IMAD R39, R39, 0x10, R38 ;  /* 0x0000001027277824 */ /* 0x000fe200078e0226 */
[----:B--2---:R-:W-:-:S03]  /*2960*/  LOP3.LUT R32, R36, 0xffff, RZ, 0xc0, !PT ;  /* 0x0000ffff24207812 */ /* 0x004fc600078ec0ff */
[----:B------:R-:W-:Y:S02]  /*2970*/  IMAD.SHL.U32 R33, R39, 0x80, RZ ;  /* 0x0000008027217824 */ /* 0x000fe400078e00ff */
[----:B------:R-:W-:Y:S01]  /*2980*/  IMAD R32, R32, 0xe0, RZ ;  /* 0x000000e020207824 */ /* 0x000fe200078e02ff */
[----:B------:R-:W-:Y:S02]  /*2990*/  F2FP.BF16.F32.PACK_AB R12, R13, R12 ;  /* 0x0000000c0d0c723e */ /* 0x000fe400000010ff */
[----:B------:R-:W-:Y:S02]  /*29a0*/  F2FP.BF16.F32.PACK_AB R13, R15, R14 ;  /* 0x0000000e0f0d723e */ /* 0x000fe400000010ff */
[----:B------:R-:W-:Y:S01]  /*29b0*/  F2FP.BF16.F32.PACK_AB R14, R17, R16 ;  /* 0x00000010110e723e */ /* 0x000fe200000010ff */
[--C-:B------:R-:W-:Y:S01]  /*29c0*/  IMAD R17, R26, 0x10, R37.reuse ;  /* 0x000000101a117824 */ /* 0x100fe200078e0225 */
[----:B------:R-:W-:Y:S01]  /*29d0*/  F2FP.BF16.F32.PACK_AB R15, R19, R18 ;  /* 0x00000012130f723e */ /* 0x000fe200000010ff */
[----:B------:R-:W-:Y:S01]  /*29e0*/  IMAD R37, R25, 0x10, R37 ;  /* 0x0000001019257824 */ /* 0x000fe200078e0225 */
[----:B-1----:R-:W-:Y:S01]  /*29f0*/  F2FP.BF16.F32.PACK_AB R4, R5, R4 ;  /* 0x000000040504723e */ /* 0x002fe200000010ff */
[C---:B------:R-:W-:Y:S01]  /*2a00*/  IMAD.IADD R17, R0.reuse, 0x1, R17 ;  /* 0x0000000100117824 */ /* 0x040fe200078e0211 */
[----:B------:R-:W-:Y:S01]  /*2a10*/  F2FP.BF16.F32.PACK_AB R5, R7, R6 ;  /* 0x000000060705723e */ /* 0x000fe200000010ff */
[----:B------:R-:W-:Y:S01]  /*2a20*/  IMAD.IADD R37, R0, 0x1, R37 ;  /* 0x0000000100257824 */ /* 0x000fe200078e0225 */
[----:B------:R-:W-:-:S02]  /*2a30*/  F2FP.BF16.F32.PACK_AB R6, R9, R8 ;  /* 0x000000080906723e */ /* 0x000fc400000010ff */
[----:B------:R-:W-:Y:S01]  /*2a40*/  F2FP.BF16.F32.PACK_AB R7, R11, R10 ;  /* 0x0000000a0b07723e */ /* 0x000fe200000010ff */
[----:B------:R1:W-:Y:S01]  /*2a50*/  STS.128 [R17], R12 ;  /* 0x0000000c11007388 */ /* 0x0003e20000000c00 */
[----:B------:R-:W-:-:S03]  /*2a60*/  NOP ;  /* 0x0000000000007918 */ /* 0x000fc60000000000 */
[----:B------:R1:W-:Y:S01]  /*2a70*/  STS.128 [R37], R4 ;  /* 0x0000000425007388 */ /* 0x0003e20000000c00 */
[----:B------:R2:W-:Y:S06]  /*2a80*/  MEMBAR.ALL.CTA ;  /* 0x0000000000007992 */ /* 0x0005ec0000008000 */
[----:B--2---:R-:W2:Y:S02]  /*2a90*/  FENCE.VIEW.ASYNC.S ;  /* 0x00000000000073c6 */ /* 0x004ea40000000000 */
[----:B--2---:R-:W-:Y:S06]  /*2aa0*/  BAR.SYNC.DEFER_BLOCKING 0x8, 0x80 ;  /* 0x0202000000007b1d */ /* 0x004fec0000010000 */
[----:B------:R-:W-:Y:S05]  /*2ab0*/  @P1 BRA `(.L_x_35) ;  /* 0x0000000000381947 */ /* 0x000fea0003800000 */
[----:B------:R-:W-:Y:S01]  /*2ac0*/  ELECT P2, URZ, PT ;  /* 0x0000000000ff782f */ /* 0x000fe20003840000 */
[----:B------:R-:W-:-:S12]  /*2ad0*/  BSSY.RECONVERGENT B0, `(.L_x_35) ;  /* 0x000000c000007945 */ /* 0x000fd80003800200 */
[----:B------:R-:W-:Y:S05]  /*2ae0*/  @!P2 BRA `(.L_x_36) ;  /* 0x000000000028a947 */ /* 0x000fea0003800000 */
[----:B------:R-:W2:Y:S01]  /*2af0*/  LDCU.64 UR8, c[0x0][0x348] ;  /* 0x00006900ff0877ac */ /* 0x000ea20008000a00 */
[----:B------:R-:W-:Y:S02]  /*2b00*/  R2UR UR10, R23 ;  /* 0x00000000170a72ca */ /* 0x000fe400000e0000 */
[----:B------:R-:W-:Y:S02]  /*2b10*/  R2UR UR4, R0 ;  /* 0x00000000000472ca */ /* 0x000fe400000e0000 */
[----:B------:R-:W-:Y:S02]  /*2b20*/  R2UR UR5, R32 ;  /* 0x00000000200572ca */ /* 0x000fe400000e0000 */
[----:B------:R-:W-:-:S09]  /*2b30*/  R2UR UR6, R33 ;  /* 0x00000000210672ca */ /* 0x000fd200000e0000 */
[----:B------:R-:W-:Y:S02]  /*2b40*/  ULEA UR4, UR10, UR4, 0xd ;  /* 0x000000040a047291 */ /* 0x000fe4000f8e68ff */
[----:B--2---:R-:W-:-:S04]  /*2b50*/  UIADD3 UR8, UP0, UPT, UR8, 0x240, URZ ;  /* 0x0000024008087890 */ /* 0x004fc8000ff1e0ff */
[----:B------:R-:W-:-:S09]  /*2b60*/  UIADD3.X UR9, UPT, UPT, URZ, UR9, URZ, UP0, !UPT ;  /* 0x00000009ff097290 */ /* 0x000fd200087fe4ff */
[----:B------:R2:W-:Y:S02]  /*2b70*/  UTMASTG.2D [UR4], [UR8] ;  /* 0x00000004080073b5 */ /* 0x0005e40008008000 */
[----:B--2---:R0:W-:Y:S02]  /*2b80*/  UTMACMDFLUSH ;  /* 0x00000000000079b7 */ /* 0x0041e40000000000 */
.L_x_36:
[----:B------:R-:W-:Y:S05]  /*2b90*/  BSYNC.RECONVERGENT B0 ;  /* 0x0000000000007941 */ /* 0x000fea0003800200 */
.L_x_35:
[----:B------:R-:W-:Y:S05]  /*2ba0*/  @P1 BRA `(.L_x_37) ;  /* 0x0000000000041947 */ /* 0x000fea0003800000 */
[----:B------:R-:W-:-:S04]  /*2bb0*/  DEPBAR.LE SB0, 0x1 ;  /* 0x000080400000791a */ /* 0x000fc80000000000 */
.L_x_37:
[----:B------:R-:W-:Y:S01]  /*2bc0*/  BAR.SYNC.DEFER_BLOCKING 0x8, 0x80 ;  /* 0x0202000000007b1d */ /* 0x000fe20000010000 */
[----:B------:R-:W-:-:S04]  /*2bd0*/  LOP3.LUT R53, R23, 0x1, RZ, 0xc0, !PT ;  /* 0x0000000117357812 */ /* 0x000fc800078ec0ff */
[----:B------:R-:W-:Y:S01]  /*2be0*/  LOP3.LUT R23, R53, 0x1, RZ, 0x3c, !PT ;  /* 0x0000000135177812 */ /* 0x000fe200078e3cff */
[----:B-1----:R-:W1:Y:S04]  /*2bf0*/  LDTM.x8 R12, tmem[UR7+0x20] ;  /* 0x00002007000c79ee */ /* 0x002e6800081c0000 */
[C---:B------:R-:W-:Y:S02]  /*2c00*/  IMAD R34, R23.reuse, 0x2000, R30 ;  /* 0x0000200017227824 */ /* 0x040fe400078e021e */
[----:B------:R-:W-:Y:S02]  /*2c10*/  IMAD R50, R23, 0x2000, R0 ;  /* 0x0000200017327824 */ /* 0x000fe400078e0200 */
[----:B------:R-:W-:-:S04]  /*2c20*/  IMAD R34, R29, 0x80, R34 ;  /* 0x000000801d227824 */ /* 0x000fc800078e0222 */
[--C-:B------:R-:W-:Y:S02]  /*2c30*/  IMAD R37, R28, 0x10, R34.reuse ;  /* 0x000000101c257824 */ /* 0x100fe400078e0222 */
[--C-:B------:R-:W-:Y:S02]  /*2c40*/  IMAD R35, R27, 0x10, R34.reuse ;  /* 0x000000101b237824 */ /* 0x100fe400078e0222 */
[C---:B------:R-:W-:Y:S01]  /*2c50*/  IMAD.IADD R37, R0.reuse, 0x1, R37 ;  /* 0x0000000100257824 */ /* 0x040fe200078e0225 */
[----:B------:R-:W-:Y:S01]  /*2c60*/  NOP ;  /* 0x0000000000007918 */ /* 0x000fe20000000000 */
[----:B-1----:R-:W1:Y:S01]  /*2c70*/  LDTM.x8 R4, tmem[UR7+0x28] ;  /* 0x00002807000479ee */ /* 0x002e6200081c0000 */
[----:B------:R-:W-:Y:S02]  /*2c80*/  IMAD.IADD R35, R0, 0x1, R35 ;  /* 0x0000000100237824 */ /* 0x000fe400078e0223 */
[--C-:B------:R-:W-:Y:S02]  /*2c90*/  IMAD R39, R26, 0x10, R34.reuse ;  /* 0x000000101a277824 */ /* 0x100fe400078e0222 */
[----:B------:R-:W-:Y:S01]  /*2ca0*/  IMAD R51, R25, 0x10, R34 ;  /* 0x0000001019337824 */ /* 0x000fe200078e0222 */
[----:B------:R-:W-:Y:S01]  /*2cb0*/  F2FP.BF16.F32.PACK_AB R44, R13, R12 ;  /* 0x0000000c0d2c723e */ /* 0x000fe200000010ff */
[C---:B------:R-:W-:Y:S01]  /*2cc0*/  IMAD.IADD R39, R0.reuse, 0x1, R39 ;  /* 0x0000000100277824 */ /* 0x040fe200078e0227 */
[----:B------:R-:W-:Y:S01]  /*2cd0*/  F2FP.BF16.F32.PACK_AB R45, R15, R14 ;  /* 0x0000000e0f2d723e */ /* 0x000fe200000010ff */
[----:B------:R-:W-:Y:S01]  /*2ce0*/  IMAD.IADD R51, R0, 0x1, R51 ;  /* 0x0000000100337824 */ /* 0x000fe200078e0233 */
[----:B------:R-:W-:-:S02]  /*2cf0*/  F2FP.BF16.F32.PACK_AB R46, R17, R16 ;  /* 0x00000010112e723e */ /* 0x000fc400000010ff */
[----:B------:R-:W-:-:S05]  /*2d00*/  F2FP.BF16.F32.PACK_AB R47, R19, R18 ;  /* 0x00000012132f723e */ /* 0x000fca00000010ff */
[----:B------:R2:W-:Y:S01]  /*2d10*/  STS.128 [R37], R44 ;  /* 0x0000002c25007388 */ /* 0x0005e20000000c00 */
[----:B------:R-:W-:Y:S01]  /*2d20*/  NOP ;  /* 0x0000000000007918 */ /* 0x000fe20000000000 */
[----:B-1----:R-:W1:Y:S01]  /*2d30*/  LDTM.x8 R12, tmem[UR7+0x30] ;  /* 0x00003007000c79ee */ /* 0x002e6200081c0000 */
[----:B------:R-:W-:Y:S02]  /*2d40*/  F2FP.BF16.F32.PACK_AB R40, R5, R4 ;  /* 0x000000040528723e */ /* 0x000fe400000010ff */
[----:B------:R-:W-:Y:S02]  /*2d50*/  F2FP.BF16.F32.PACK_AB R41, R7, R6 ;  /* 0x000000060729723e */ /* 0x000fe400000010ff */
[----:B------:R-:W-:Y:S02]  /*2d60*/  F2FP.BF16.F32.PACK_AB R42, R9, R8 ;  /* 0x00000008092a723e */ /* 0x000fe400000010ff */
        /* <DEDUP_REMOVED lines=10> */
[----:B-1----:R-:W-:Y:S02]  /*2e10*/  F2FP.BF16.F32.PACK_AB R4, R5, R4 ;  /* 0x000000040504723e */ /* 0x002fe400000010ff */
[----:B------:R-:W-:Y:S02]  /*2e20*/  F2FP.BF16.F32.PACK_AB R5, R7, R6 ;  /* 0x000000060705723e */ /* 0x000fe400000010ff */
[----:B------:R-:W-:Y:S02]  /*2e30*/  F2FP.BF16.F32.PACK_AB R6, R9, R8 ;  /* 0x000000080906723e */ /* 0x000fe400000010ff */
[----:B------:R-:W-:-:S05]  /*2e40*/  F2FP.BF16.F32.PACK_AB R7, R11, R10 ;  /* 0x0000000a0b07723e */ /* 0x000fca00000010ff */
[----:B------:R2:W-:Y:S01]  /*2e50*/  STS.128 [R51], R4 ;  /* 0x0000000433007388 */ /* 0x0005e20000000c00 */
[----:B------:R1:W-:Y:S06]  /*2e60*/  MEMBAR.ALL.CTA ;  /* 0x0000000000007992 */ /* 0x0003ec0000008000 */
[----:B-1----:R-:W1:Y:S02]  /*2e70*/  FENCE.VIEW.ASYNC.S ;  /* 0x00000000000073c6 */ /* 0x002e640000000000 */
[----:B-1----:R-:W-:Y:S06]  /*2e80*/  BAR.SYNC.DEFER_BLOCKING 0x8, 0x80 ;  /* 0x0202000000007b1d */ /* 0x002fec0000010000 */
[----:B------:R-:W-:Y:S05]  /*2e90*/  @P1 BRA `(.L_x_38) ;  /* 0x0000000000381947 */ /* 0x000fea0003800000 */
[----:B------:R-:W-:Y:S01]  /*2ea0*/  ELECT P2, URZ, PT ;  /* 0x0000000000ff782f */ /* 0x000fe20003840000 */
[----:B------:R-:W-:-:S12]  /*2eb0*/  BSSY.RECONVERGENT B0, `(.L_x_39) ;  /* 0x000000b000007945 */ /* 0x000fd80003800200 */
[----:B------:R-:W-:Y:S05]  /*2ec0*/  @!P2 BRA `(.L_x_40) ;  /* 0x000000000024a947 */ /* 0x000fea0003800000 */
[----:B------:R-:W1:Y:S01]  /*2ed0*/  LDCU.64 UR8, c[0x0][0x348] ;  /* 0x00006900ff0877ac */ /* 0x000e620008000a00 */
[----:B------:R-:W-:Y:S02]  /*2ee0*/  R2UR UR5, R32 ;  /* 0x00000000200572ca */ /* 0x000fe400000e0000 */
[----:B------:R-:W-:Y:S02]  /*2ef0*/  R2UR UR4, R50 ;  /* 0x00000000320472ca */ /* 0x000fe400000e0000 */
[----:B------:R-:W-:-:S09]  /*2f00*/  R2UR UR6, R33 ;  /* 0x00000000210672ca */ /* 0x000fd200000e0000 */
[----:B------:R-:W-:Y:S02]  /*2f10*/  UIADD3 UR5, UPT, UPT, UR5, 0x20, URZ ;  /* 0x0000002005057890 */ /* 0x000fe4000fffe0ff */
[----:B-1----:R-:W-:-:S04]  /*2f20*/  UIADD3 UR8, UP0, UPT, UR8, 0x240, URZ ;  /* 0x0000024008087890 */ /* 0x002fc8000ff1e0ff */
[----:B------:R-:W-:-:S09]  /*2f30*/  UIADD3.X UR9, UPT, UPT, URZ, UR9, URZ, UP0, !UPT ;  /* 0x00000009ff097290 */ /* 0x000fd200087fe4ff */
[----:B------:R1:W-:Y:S02]  /*2f40*/  UTMASTG.2D [UR4], [UR8] ;  /* 0x00000004080073b5 */ /* 0x0003e40008008000 */
[----:B-1----:R0:W-:Y:S02]  /*2f50*/  UTMACMDFLUSH ;  /* 0x00000000000079b7 */ /* 0x0021e40000000000 */
.L_x_40:
[----:B------:R-:W-:Y:S05]  /*2f60*/  BSYNC.RECONVERGENT B0 ;  /* 0x0000000000007941 */ /* 0x000fea0003800200 */
.L_x_39:
[----:B------:R-:W-:-:S04]  /*2f70*/  DEPBAR.LE SB0, 0x1 ;  /* 0x000080400000791a */ /* 0x000fc80000000000 */
.L_x_38:
[----:B------:R-:W-:Y:S01]  /*2f80*/  BAR.SYNC.DEFER_BLOCKING 0x8, 0x80 ;  /* 0x0202000000007b1d */ /* 0x000fe20000010000 */
[C---:B------:R-:W-:Y:S02]  /*2f90*/  IMAD R38, R53.reuse, 0x2000, R30 ;  /* 0x0000200035267824 */ /* 0x040fe400078e021e */
[----:B------:R-:W-:Y:S02]  /*2fa0*/  IMAD R48, R53, 0x2000, R0 ;  /* 0x0000200035307824 */ /* 0x000fe400078e0200 */
[----:B------:R-:W-:Y:S01]  /*2fb0*/  IMAD R38, R29, 0x80, R38 ;  /* 0x000000801d267824 */ /* 0x000fe200078e0226 */
[----:B--2---:R-:W1:Y:S03]  /*2fc0*/  LDTM.x8 R12, tmem[UR7+0x40] ;  /* 0x00004007000c79ee */ /* 0x004e6600081c0000 */
[----:B------:R-:W-:-:S04]  /*2fd0*/  IMAD R49, R25, 0x10, R38 ;  /* 0x0000001019317824 */ /* 0x000fc800078e0226 */
[----:B------:R-:W-:Y:S01]  /*2fe0*/  IMAD.IADD R49, R0, 0x1, R49 ;  /* 0x0000000100317824 */ /* 0x000fe200078e0231 */
[----:B------:R-:W-:Y:S01]  /*2ff0*/  NOP ;  /* 0x0000000000007918 */ /* 0x000fe20000000000 */
[----:B-1----:R-:W1:Y:S01]  /*3000*/  LDTM.x8 R4, tmem[UR7+0x48] ;  /* 0x00004807000479ee */ /* 0x002e6200081c0000 */
[----:B------:R-:W-:Y:S01]  /*3010*/  F2FP.BF16.F32.PACK_AB R44, R13, R12 ;  /* 0x0000000c0d2c723e */ /* 0x000fe200000010ff */
[----:B------:R-:W-:Y:S01]  /*3020*/  IMAD R13, R28, 0x10, R38 ;  /* 0x000000101c0d7824 */ /* 0x000fe200078e0226 */
[----:B------:R-:W-:Y:S02]  /*3030*/  F2FP.BF16.F32.PACK_AB R45, R15, R14 ;  /* 0x0000000e0f2d723e */ /* 0x000fe400000010ff */
[----:B------:R-:W-:Y:S01]  /*3040*/  F2FP.BF16.F32.PACK_AB R46, R17, R16 ;  /* 0x00000010112e723e */ /* 0x000fe200000010ff */
[----:B------:R-:W-:Y:S01]  /*3050*/  IMAD.IADD R36, R0, 0x1, R13 ;  /* 0x0000000100247824 */ /* 0x000fe200078e020d */
[----:B------:R-:W-:-:S05]  /*3060*/  F2FP.BF16.F32.PACK_AB R47, R19, R18 ;  /* 0x00000012132f723e */ /* 0x000fca00000010ff */
[----:B------:R2:W-:Y:S01]  /*3070*/  STS.128 [R36], R44 ;  /* 0x0000002c24007388 */ /* 0x0005e20000000c00 */
        /* <DEDUP_REMOVED lines=11> */
[----:B------:R-:W-:Y:S02]  /*3130*/  F2FP.BF16.F32.PACK_AB R12, R13, R12 ;  /* 0x0000000c0d0c723e */ /* 0x000fe400000010ff */
[----:B------:R-:W-:Y:S02]  /*3140*/  F2FP.BF16.F32.PACK_AB R13, R15, R14 ;  /* 0x0000000e0f0d723e */ /* 0x000fe400000010ff */
[----:B------:R-:W-:Y:S01]  /*3150*/  F2FP.BF16.F32.PACK_AB R14, R17, R16 ;  /* 0x00000010110e723e */ /* 0x000fe200000010ff */
[----:B------:R-:W-:Y:S01]  /*3160*/  IMAD R17, R26, 0x10, R38 ;  /* 0x000000101a117824 */ /* 0x000fe200078e0226 */
[----:B------:R-:W-:-:S03]  /*3170*/  F2FP.BF16.F32.PACK_AB R15, R19, R18 ;  /* 0x00000012130f723e */ /* 0x000fc600000010ff */
[----:B------:R-:W-:-:S05]  /*3180*/  IMAD.IADD R38, R0, 0x1, R17 ;  /* 0x0000000100267824 */ /* 0x000fca00078e0211 */
        /* <DEDUP_REMOVED lines=23> */
.L_x_43:
[----:B------:R-:W-:Y:S05]  /*3300*/  BSYNC.RECONVERGENT B0 ;  /* 0x0000000000007941 */ /* 0x000fea0003800200 */
.L_x_42:
[----:B------:R-:W-:-:S04]  /*3310*/  DEPBAR.LE SB0, 0x1 ;  /* 0x000080400000791a */ /* 0x000fc80000000000 */
.L_x_41:
[----:B------:R-:W-:Y:S06]  /*3320*/  BAR.SYNC.DEFER_BLOCKING 0x8, 0x80 ;  /* 0x0202000000007b1d */ /* 0x000fec0000010000 */
[----:B--2---:R-:W1:Y:S01]  /*3330*/  LDTM.x8 R12, tmem[UR7+0x60] ;  /* 0x00006007000c79ee */ /* 0x004e6200081c0000 */
[----:B------:R-:W-:Y:S01]  /*3340*/  NOP ;  /* 0x0000000000007918 */ /* 0x000fe20000000000 */
[----:B-1----:R-:W1:Y:S01]  /*3350*/  LDTM.x8 R4, tmem[UR7+0x68] ;  /* 0x00006807000479ee */ /* 0x002e6200081c0000 */
[----:B------:R-:W-:Y:S02]  /*3360*/  F2FP.BF16.F32.PACK_AB R44, R13, R12 ;  /* 0x0000000c0d2c723e */ /* 0x000fe400000010ff */
[----:B------:R-:W-:-:S02]  /*3370*/  F2FP.BF16.F32.PACK_AB R45, R15, R14 ;  /* 0x0000000e0f2d723e */ /* 0x000fc400000010ff */
        /* <DEDUP_REMOVED lines=39> */
.L_x_46:
[----:B------:R-:W-:Y:S05]  /*35f0*/  BSYNC.RECONVERGENT B0 ;  /* 0x0000000000007941 */ /* 0x000fea0003800200 */
.L_x_45:
[----:B------:R-:W-:-:S04]  /*3600*/  DEPBAR.LE SB0, 0x1 ;  /* 0x000080400000791a */ /* 0x000fc80000000000 */
.L_x_44:
        /* <DEDUP_REMOVED lines=45> */
.L_x_49:
[----:B------:R-:W-:Y:S05]  /*38e0*/  BSYNC.RECONVERGENT B0 ;  /* 0x0000000000007941 */ /* 0x000fea0003800200 */
.L_x_48:
[----:B------:R-:W-:-:S04]  /*38f0*/  DEPBAR.LE SB0, 0x1 ;  /* 0x000080400000791a */ /* 0x000fc80000000000 */
.L_x_47:
        /* <DEDUP_REMOVED lines=45> */
.L_x_52:
[----:B------:R-:W-:Y:S05]  /*3bd0*/  BSYNC.RECONVERGENT B0 ;  /* 0x0000000000007941 */ /* 0x000fea0003800200 */
.L_x_51:
[----:B------:R-:W-:-:S04]  /*3be0*/  DEPBAR.LE SB0, 0x1 ;  /* 0x000080400000791a */ /* 0x000fc80000000000 */
.L_x_50:
[----:B------:R-:W-:Y:S01]  /*3bf0*/  BAR.SYNC.DEFER_BLOCKING 0x8, 0x80 ;  /* 0x0202000000007b1d */ /* 0x000fe20000010000 */
[----:B------:R-:W-:-:S05]  /*3c00*/  VIADD R2, R2, 0x31870 ;  /* 0x0003187002027836 */ /* 0x000fca0000000000 */
[----:B------:R-:W-:Y:S01]  /*3c10*/  PRMT R2, RZ, 0x654, R2 ;  /* 0x00000654ff027816 */ /* 0x000fe20000000002 */
[----:B--2---:R-:W1:Y:S01]  /*3c20*/  LDTM.x8 R12, tmem[UR7+0xc0] ;  /* 0x0000c007000c79ee */ /* 0x004e6200081c0000 */
        /* <DEDUP_REMOVED lines=27> */
[----:B------:R-:W-:Y:S01]  /*3de0*/  NOP ;  /* 0x0000000000007918 */ /* 0x000fe20000000000 */
[----:B------:R2:W-:Y:S01]  /*3df0*/  SYNCS.ARRIVE.TRANS64.RED.A1T0 RZ, [R2+URZ], RZ ;  /* 0x000000ff02ff79a7 */ /* 0x0005e200081004ff */
        /* <DEDUP_REMOVED lines=16> */
.L_x_54:
[----:B------:R-:W-:Y:S05]  /*3f00*/  BSYNC.RECONVERGENT B0 ;  /* 0x0000000000007941 */ /* 0x000fea0003800200 */
.L_x_53:
[----:B------:R-:W-:Y:S02]  /*3f10*/  IADD3 R24, PT, PT, R24, 0x8c, RZ ;  /* 0x0000008c18187810 */ /* 0x000fe40007ffe0ff */
[----:B------:R-:W-:Y:S01]  /*3f20*/  IADD3 R31, PT, PT, R31, 0x8c, RZ ;  /* 0x0000008c1f1f7810 */ /* 0x000fe20007ffe0ff */
[----:B------:R-:W-:Y:S06]  /*3f30*/  @P0 BRA `(.L_x_55) ;  /* 0xffffffe400800947 */ /* 0x000fec000383ffff */
.L_x_32:
[----:B------:R-:W-:-:S13]  /*3f40*/  ISETP.NE.AND P0, PT, R3, 0x3, PT ;  /* 0x000000030300780c */ /* 0x000fda0003f05270 */
[----:B------:R-:W-:Y:S05]  /*3f50*/  @P0 EXIT ;  /* 0x000000000000094d */ /* 0x000fea0003800000 */
[----:B------:R-:W-:Y:S05]  /*3f60*/  WARPSYNC.ALL ;  /* 0x0000000000007948 */ /* 0x000fea0003800000 */
[----:B------:R-:W-:Y:S01]  /*3f70*/  NOP ;  /* 0x0000000000007918 */ /* 0x000fe20000000000 */
[----:B------:R-:W1:Y:S01]  /*3f80*/  S2UR UR5, SR_CgaCtaId ;  /* 0x00000000000579c3 */ /* 0x000e620000008800 */
[----:B------:R-:W-:Y:S02]  /*3f90*/  UMOV UR4, 0x50 ;  /* 0x0000005000047882 */ /* 0x000fe40000000000 */
[----:B-1----:R-:W-:-:S09]  /*3fa0*/  ULEA UR5, UR5, UR4, 0x18 ;  /* 0x0000000405057291 */ /* 0x002fd2000f8ec0ff */
[----:B--2---:R-:W1:Y:S02]  /*3fb0*/  LDS R2, [UR5] ;  /* 0x00000005ff027984 */ /* 0x004e640008000800 */
[----:B-1----:R-:W-:-:S04]  /*3fc0*/  LOP3.LUT R0, R2, 0xffff, RZ, 0xc0, !PT ;  /* 0x0000ffff02007812 */ /* 0x002fc800078ec0ff */
[----:B------:R-:W-:-:S13]  /*3fd0*/  ISETP.NE.AND P0, PT, R0, 0xffff, PT ;  /* 0x0000ffff0000780c */ /* 0x000fda0003f05270 */
[----:B------:R-:W-:Y:S05]  /*3fe0*/  @P0 BRA `(.L_x_56) ;  /* 0x0000000000480947 */ /* 0x000fea0003800000 */
[----:B------:R-:W-:-:S04]  /*3ff0*/  SHF.R.U32.HI R0, RZ, 0x10, R2 ;  /* 0x00000010ff007819 */ /* 0x000fc80000011602 */
[----:B------:R-:W-:-:S04]  /*4000*/  LOP3.LUT R0, R0, 0x1, RZ, 0xc0, !PT ;  /* 0x0000000100007812 */ /* 0x000fc800078ec0ff */
[----:B------:R-:W-:-:S13]  /*4010*/  ISETP.NE.AND P0, PT, R0, 0x1, PT ;  /* 0x000000010000780c */ /* 0x000fda0003f05270 */
[----:B------:R-:W-:Y:S05]  /*4020*/  @P0 BRA `(.L_x_57) ;  /* 0x00000000002c0947 */ /* 0x000fea0003800000 */
[----:B------:R-:W1:Y:S01]  /*4030*/  S2R R0, SR_LANEID ;  /* 0x0000000000007919 */ /* 0x000e620000000000 */
[----:B------:R-:W-:Y:S01]  /*4040*/  IMAD.MOV.U32 R2, RZ, RZ, -0x20000 ;  /* 0xfffe0000ff027424 */ /* 0x000fe200078e00ff */
[----:B------:R-:W-:Y:S02]  /*4050*/  VOTEU.ANY UR6, UPT, PT ;  /* 0x0000000000067886 */ /* 0x000fe400038e0100 */
[----:B------:R-:W-:Y:S01]  /*4060*/  UFLO.U32 UR6, UR6 ;  /* 0x00000006000672bd */ /* 0x000fe200080e0000 */
[----:B------:R-:W2:Y:S05]  /*4070*/  REDUX UR4, R2 ;  /* 0x00000000020473c4 */ /* 0x000eaa0000000000 */
[----:B-1----:R-:W-:-:S02]  /*4080*/  ISETP.EQ.U32.AND P0, PT, R0, UR6, PT ;  /* 0x0000000600007c0c */ /* 0x002fc4000bf02070 */
[----:B--2---:R-:W-:Y:S01]  /*4090*/  MOV R0, UR4 ;  /* 0x0000000400007c02 */ /* 0x004fe20008000f00 */
[----:B------:R-:W-:-:S05]  /*40a0*/  UMOV UR4, 0xfffe0000 ;  /* 0xfffe000000047882 */ /* 0x000fca0000000000 */
[----:B------:R1:W-:Y:S05]  /*40b0*/  UTCATOMSWS.AND URZ, UR4 ;  /* 0x0000000400ff79e3 */ /* 0x0003ea0008000000 */
[----:B------:R1:W-:Y:S01]  /*40c0*/  @P0 ATOMS.AND RZ, [UR5], R0 ;  /* 0x00000000ffff098c */ /* 0x0003e2000a800005 */
[----:B------:R-:W-:Y:S05]  /*40d0*/  BRA `(.L_x_58) ;  /* 0x0000000000147947 */ /* 0x000fea0003800000 */
.L_x_57:
[----:B------:R-:W-:Y:S02]  /*40e0*/  MOV R2, 0x4100 ;  /* 0x0000410000027802 */ /* 0x000fe40000000f00 */
[----:B------:R-:W-:Y:S05]  /*40f0*/  CALL.REL.NOINC `($__internal_0_$__cuda_sm10x_tcgen05_guardrail_trap_col_being_dealloced_not_returned_by_alloc) ;  /* 0x00000004000c7944 */ /* 0x000fea0003c00000 */
[----:B------:R-:W-:Y:S05]  /*4100*/  BRA `(.L_x_58) ;  /* 0x0000000000087947 */ /* 0x000fea0003800000 */
.L_x_56:
[----:B------:R-:W-:Y:S02]  /*4110*/  MOV R2, 0x4130 ;  /* 0x0000413000027802 */ /* 0x000fe40000000f00 */
[----:B------:R-:W-:Y:S05]  /*4120*/  CALL.REL.NOINC `($__internal_2_$__cuda_sm10x_tcgen05_guardrail_trap_unallocated_columns_being_dealloced) ;  /* 0x0000000400187944 */ /* 0x000fea0003c00000 */
.L_x_58:
[----:B------:R-:W-:Y:S01]  /*4130*/  NOP ;  /* 0x0000000000007918 */ /* 0x000fe20000000000 */
[----:B-1----:R-:W-:Y:S05]  /*4140*/  EXIT ;  /* 0x000000000000794d */ /* 0x002fea0003800000 */
.L_x_14:
[----:B------:R-:W-:-:S07]  /*4150*/  MOV R4, R5 ;  /* 0x0000000500047202 */ /* 0x000fce0000000f00 */
.L_x_59:
[----:B-1----:R1:W2:Y:S02]  /*4160*/  SYNCS.PHASECHK.TRANS64.TRYWAIT P0, [R2+URZ+0x31800], R5 ;  /* 0x03180005020075a7 */ /* 0x0022a400080011ff */
[----:B--2---:R-:W-:Y:S05]  /*4170*/  @!P0 NANOSLEEP.SYNCS 0x989680 ;  /* 0x009896800000895d */ /* 0x004fea0003900000 */
[----:B------:R-:W2:Y:S02]  /*4180*/  @!P0 SYNCS.PHASECHK.TRANS64 P0, [R2+URZ+0x31800], R5 ;  /* 0x03180005020085a7 */ /* 0x000ea400080010ff */
[----:B--2---:R-:W-:Y:S05]  /*4190*/  @!P0 BRA `(.L_x_59) ;  /* 0xfffffffc00f08947 */ /* 0x004fea000383ffff */
[----:B------:R-:W-:Y:S05]  /*41a0*/  BRA `(.L_x_60) ;  /* 0xffffffc800287947 */ /* 0x000fea000383ffff */
.L_x_18:
[----:B------:R-:W-:Y:S02]  /*41b0*/  MOV R8, UR10 ;  /* 0x0000000a00087c02 */ /* 0x000fe40008000f00 */
[----:B------:R-:W-:Y:S02]  /*41c0*/  MOV R9, UR10 ;  /* 0x0000000a00097c02 */ /* 0x000fe40008000f00 */
[----:B------:R-:W-:-:S07]  /*41d0*/  MOV R0, UR9 ;  /* 0x0000000900007c02 */ /* 0x000fce0008000f00 */
.L_x_61:
[----:B-1----:R1:W2:Y:S02]  /*41e0*/  SYNCS.PHASECHK.TRANS64.TRYWAIT P0, [R0+URZ+0x31870], R9 ;  /* 0x03187009000075a7 */ /* 0x0022a400080011ff */
[----:B--2---:R-:W-:Y:S05]  /*41f0*/  @!P0 NANOSLEEP.SYNCS 0x989680 ;  /* 0x009896800000895d */ /* 0x004fea0003900000 */
[----:B------:R-:W2:Y:S02]  /*4200*/  @!P0 SYNCS.PHASECHK.TRANS64 P0, [R0+URZ+0x31870], R9 ;  /* 0x03187009000085a7 */ /* 0x000ea400080010ff */
[----:B--2---:R-:W-:Y:S05]  /*4210*/  @!P0 BRA `(.L_x_61) ;  /* 0xfffffffc00f08947 */ /* 0x004fea000383ffff */
[----:B------:R-:W-:Y:S05]  /*4220*/  BRA `(.L_x_62) ;  /* 0xffffffcc00b87947 */ /* 0x000fea000383ffff */
.L_x_19:
[----:B------:R-:W-:Y:S02]  /*4230*/  MOV R2, UR10 ;  /* 0x0000000a00027c02 */ /* 0x000fe40008000f00 */
[----:B------:R-:W-:Y:S07]  /*4240*/  MOV R8, R9 ;  /* 0x0000000900087202 */ /* 0x000fee0000000f00 */
.L_x_63:
[----:B-1----:R1:W2:Y:S02]  /*4250*/  SYNCS.PHASECHK.TRANS64.TRYWAIT P0, [R2+URZ+0x31840], R9 ;  /* 0x03184009020075a7 */ /* 0x0022a400080011ff */
[----:B--2---:R-:W-:Y:S05]  /*4260*/  @!P0 NANOSLEEP.SYNCS 0x989680 ;  /* 0x009896800000895d */ /* 0x004fea0003900000 */
[----:B------:R-:W2:Y:S02]  /*4270*/  @!P0 SYNCS.PHASECHK.TRANS64 P0, [R2+URZ+0x31840], R9 ;  /* 0x03184009020085a7 */ /* 0x000ea400080010ff */
[----:B--2---:R-:W-:Y:S05]  /*4280*/  @!P0 BRA `(.L_x_63) ;  /* 0xfffffffc00f08947 */ /* 0x004fea000383ffff */
[----:B------:R-:W-:Y:S05]  /*4290*/  BRA `(.L_x_64) ;  /* 0xffffffcc00bc7947 */ /* 0x000fea000383ffff */
.L_x_21:
[----:B------:R-:W-:Y:S02]  /*42a0*/  MOV R2, UR13 ;  /* 0x0000000d00027c02 */ /* 0x000fe40008000f00 */
[----:B------:R-:W-:Y:S07]  /*42b0*/  MOV R8, R9 ;  /* 0x0000000900087202 */ /* 0x000fee0000000f00 */
.L_x_65:
[----:B-1----:R1:W2:Y:S02]  /*42c0*/  SYNCS.PHASECHK.TRANS64.TRYWAIT P0, [R2+URZ+0x31840], R9 ;  /* 0x03184009020075a7 */ /* 0x0022a400080011ff */
[----:B--2---:R-:W-:Y:S05]  /*42d0*/  @!P0 NANOSLEEP.SYNCS 0x989680 ;  /* 0x009896800000895d */ /* 0x004fea0003900000 */
[----:B------:R-:W2:Y:S02]  /*42e0*/  @!P0 SYNCS.PHASECHK.TRANS64 P0, [R2+URZ+0x31840], R9 ;  /* 0x03184009020085a7 */ /* 0x000ea400080010ff */
[----:B--2---:R-:W-:Y:S05]  /*42f0*/  @!P0 BRA `(.L_x_65) ;  /* 0xfffffffc00f08947 */ /* 0x004fea000383ffff */
[----:B------:R-:W-:Y:S05]  /*4300*/  BRA `(.L_x_66) ;  /* 0xffffffd000947947 */ /* 0x000fea000383ffff */
.L_x_25:
[----:B------:R-:W-:Y:S04]  /*4310*/  SHF.L.U32 R18, R13, 0x1f, RZ ;  /* 0x0000001f0d127819 */ /* 0x000fe800000006ff */
[----:B------:R-:W-:Y:S07]  /*4320*/  MOV R19, R18 ;  /* 0x0000001200137202 */ /* 0x000fee0000000f00 */
.L_x_67:
[----:B-1----:R1:W2:Y:S02]  /*4330*/  SYNCS.PHASECHK.TRANS64.TRYWAIT P0, [R8+URZ+0x31820], R19 ;  /* 0x03182013080075a7 */ /* 0x0022a400080011ff */
[----:B--2---:R-:W-:Y:S05]  /*4340*/  @!P0 NANOSLEEP.SYNCS 0x989680 ;  /* 0x009896800000895d */ /* 0x004fea0003900000 */
[----:B------:R-:W2:Y:S02]  /*4350*/  @!P0 SYNCS.PHASECHK.TRANS64 P0, [R8+URZ+0x31820], R19 ;  /* 0x03182013080085a7 */ /* 0x000ea400080010ff */
[----:B--2---:R-:W-:Y:S05]  /*4360*/  @!P0 BRA `(.L_x_67) ;  /* 0xfffffffc00f08947 */ /* 0x004fea000383ffff */
[----:B------:R-:W-:Y:S05]  /*4370*/  BRA `(.L_x_68) ;  /* 0xffffffd400fc7947 */ /* 0x000fea000383ffff */
.L_x_26:
[-C--:B------:R-:W-:Y:S02]  /*4380*/  MOV R26, R15.reuse ;  /* 0x0000000f001a7202 */ /* 0x080fe40000000f00 */
[----:B------:R-:W-:Y:S07]  /*4390*/  MOV R27, R15 ;  /* 0x0000000f001b7202 */ /* 0x000fee0000000f00 */
.L_x_69:
[----:B-1----:R1:W2:Y:S02]  /*43a0*/  SYNCS.PHASECHK.TRANS64.TRYWAIT P0, [R8+URZ+0x31828], R27 ;  /* 0x0318281b080075a7 */ /* 0x0022a400080011ff */
[----:B--2---:R-:W-:Y:S05]  /*43b0*/  @!P0 NANOSLEEP.SYNCS 0x989680 ;  /* 0x009896800000895d */ /* 0x004fea0003900000 */
[----:B------:R-:W2:Y:S02]  /*43c0*/  @!P0 SYNCS.PHASECHK.TRANS64 P0, [R8+URZ+0x31828], R27 ;  /* 0x0318281b080085a7 */ /* 0x000ea400080010ff */
[----:B--2---:R-:W-:Y:S05]  /*43d0*/  @!P0 BRA `(.L_x_69) ;  /* 0xfffffffc00f08947 */ /* 0x004fea000383ffff */
[----:B------:R-:W-:Y:S05]  /*43e0*/  BRA `(.L_x_70) ;  /* 0xffffffd800b07947 */ /* 0x000fea000383ffff */
.L_x_27:
[-C--:B------:R-:W-:Y:S02]  /*43f0*/  MOV R26, R15.reuse ;  /* 0x0000000f001a7202 */ /* 0x080fe40000000f00 */
[----:B-1----:R-:W-:Y:S07]  /*4400*/  MOV R27, R15 ;  /* 0x0000000f001b7202 */ /* 0x002fee0000000f00 */
.L_x_71:
[----:B-1----:R1:W2:Y:S02]  /*4410*/  SYNCS.PHASECHK.TRANS64.TRYWAIT P0, [R8+URZ+0x31830], R27 ;  /* 0x0318301b080075a7 */ /* 0x0022a400080011ff */
[----:B--2---:R-:W-:Y:S05]  /*4420*/  @!P0 NANOSLEEP.SYNCS 0x989680 ;  /* 0x009896800000895d */ /* 0x004fea0003900000 */
[----:B------:R-:W2:Y:S02]  /*4430*/  @!P0 SYNCS.PHASECHK.TRANS64 P0, [R8+URZ+0x31830], R27 ;  /* 0x0318301b080085a7 */ /* 0x000ea400080010ff */
[----:B--2---:R-:W-:Y:S05]  /*4440*/  @!P0 BRA `(.L_x_71) ;  /* 0xfffffffc00f08947 */ /* 0x004fea000383ffff */
[----:B------:R-:W-:Y:S05]  /*4450*/  BRA `(.L_x_72) ;  /* 0xffffffd800ec7947 */ /* 0x000fea000383ffff */
.L_x_28:
[-C--:B------:R-:W-:Y:S02]  /*4460*/  MOV R26, R15.reuse ;  /* 0x0000000f001a7202 */ /* 0x080fe40000000f00 */
[----:B-1----:R-:W-:Y:S07]  /*4470*/  MOV R27, R15 ;  /* 0x0000000f001b7202 */ /* 0x002fee0000000f00 */
.L_x_73:
[----:B-1----:R1:W2:Y:S02]  /*4480*/  SYNCS.PHASECHK.TRANS64.TRYWAIT P0, [R8+URZ+0x31838], R27 ;  /* 0x0318381b080075a7 */ /* 0x0022a400080011ff */
[----:B--2---:R-:W-:Y:S05]  /*4490*/  @!P0 NANOSLEEP.SYNCS 0x989680 ;  /* 0x009896800000895d */ /* 0x004fea0003900000 */
[----:B------:R-:W2:Y:S02]  /*44a0*/  @!P0 SYNCS.PHASECHK.TRANS64 P0, [R8+URZ+0x31838], R27 ;  /* 0x0318381b080085a7 */ /* 0x000ea400080010ff */
[----:B--2---:R-:W-:Y:S05]  /*44b0*/  @!P0 BRA `(.L_x_73) ;  /* 0xfffffffc00f08947 */ /* 0x004fea000383ffff */
[----:B------:R-:W-:Y:S05]  /*44c0*/  BRA `(.L_x_74) ;  /* 0xffffffdc00247947 */ /* 0x000fea000383ffff */
.L_x_33:
[----:B------:R-:W-:-:S07]  /*44d0*/  MOV R6, R7 ;  /* 0x0000000700067202 */ /* 0x000fce0000000f00 */
.L_x_75:
[----:B-1----:R1:W2:Y:S02]  /*44e0*/  SYNCS.PHASECHK.TRANS64.TRYWAIT P2, [R2+URZ+0x31860], R7 ;  /* 0x03186007020075a7 */ /* 0x0022a400080411ff */
[----:B--2---:R-:W-:Y:S05]  /*44f0*/  @!P2 NANOSLEEP.SYNCS 0x989680 ;  /* 0x009896800000a95d */ /* 0x004fea0003900000 */
[----:B------:R-:W2:Y:S02]  /*4500*/  @!P2 SYNCS.PHASECHK.TRANS64 P2, [R2+URZ+0x31860], R7 ;  /* 0x031860070200a5a7 */ /* 0x000ea400080410ff */
[----:B--2---:R-:W-:Y:S05]  /*4510*/  @!P2 BRA `(.L_x_75) ;  /* 0xfffffffc00f0a947 */ /* 0x004fea000383ffff */
[----:B------:R-:W-:Y:S05]  /*4520*/  BRA `(.L_x_76) ;  /* 0xffffffe000547947 */ /* 0x000fea000383ffff */
        .weak           $__internal_0_$__cuda_sm10x_tcgen05_guardrail_trap_col_being_dealloced_not_returned_by_alloc
        .type           $__internal_0_$__cuda_sm10x_tcgen05_guardrail_trap_col_being_dealloced_not_returned_by_alloc,@function
        .size           $__internal_0_$__cuda_sm10x_tcgen05_guardrail_trap_col_being_dealloced_not_returned_by_alloc,($__internal_1_$__cuda_sm10x_tcgen05_guardrail_trap_phase_invalid_during_alloc - $__internal_0_$__cuda_sm10x_tcgen05_guardrail_trap_col_being_dealloced_not_returned_by_alloc)
$__internal_0_$__cuda_sm10x_tcgen05_guardrail_trap_col_being_dealloced_not_returned_by_alloc:
[----:B------:R-:W-:Y:S05]  /*4530*/  BPT.TRAP 0x1 ;  /* 0x000000040000795c */ /* 0x000fea0000300000 */
[----:B------:R-:W-:-:S04]  /*4540*/  HFMA2 R3, -RZ, RZ, 0, 0 ;  /* 0x00000000ff037431 */ /* 0x000fc800000001ff */
[----:B------:R-:W-:Y:S05]  /*4550*/  RET.REL.NODEC R2 `(_ZN9deep_gemm24sm100_fp8_gemm_1d1d_implILN4cute4UMMA5MajorE0ELS3_0ELj0ELj4096ELj7168ELj128ELj224ELj128ELj64ELj128ELj128ELj64ELj4ELj128ELj128ELj1ELb0ELj140ELNS_8GemmTypeE1ELb0EN7cutlass10bfloat16_tENS_16EpilogueIdentityEEEvPijjj14CUtensorMap_stS9_S9_S9_S9_) ;  /* 0xffffffb802a87950 */ /* 0x000fea0003c3ffff */
        .weak           $__internal_1_$__cuda_sm10x_tcgen05_guardrail_trap_phase_invalid_during_alloc
        .type           $__internal_1_$__cuda_sm10x_tcgen05_guardrail_trap_phase_invalid_during_alloc,@function
        .size           $__internal_1_$__cuda_sm10x_tcgen05_guardrail_trap_phase_invalid_during_alloc,($__internal_2_$__cuda_sm10x_tcgen05_guardrail_trap_unallocated_columns_being_dealloced - $__internal_1_$__cuda_sm10x_tcgen05_guardrail_trap_phase_invalid_during_alloc)
$__internal_1_$__cuda_sm10x_tcgen05_guardrail_trap_phase_invalid_during_alloc:
[----:B------:R-:W-:Y:S05]  /*4560*/  BPT.TRAP 0x1 ;  /* 0x000000040000795c */ /* 0x000fea0000300000 */
[----:B------:R-:W-:-:S04]  /*4570*/  MOV R5, 0x0 ;  /* 0x0000000000057802 */ /* 0x000fc80000000f00 */
[----:B------:R-:W-:Y:S05]  /*4580*/  RET.REL.NODEC R4 `(_ZN9deep_gemm24sm100_fp8_gemm_1d1d_implILN4cute4UMMA5MajorE0ELS3_0ELj0ELj4096ELj7168ELj128ELj224ELj128ELj64ELj128ELj128ELj64ELj4ELj128ELj128ELj1ELb0ELj140ELNS_8GemmTypeE1ELb0EN7cutlass10bfloat16_tENS_16EpilogueIdentityEEEvPijjj14CUtensorMap_stS9_S9_S9_S9_) ;  /* 0xffffffb8049c7950 */ /* 0x000fea0003c3ffff */
        .weak           $__internal_2_$__cuda_sm10x_tcgen05_guardrail_trap_unallocated_columns_being_dealloced
        .type           $__internal_2_$__cuda_sm10x_tcgen05_guardrail_trap_unallocated_columns_being_dealloced,@function
        .size           $__internal_2_$__cuda_sm10x_tcgen05_guardrail_trap_unallocated_columns_being_dealloced,($__internal_3_$__cuda_sm20_div_u16 - $__internal_2_$__cuda_sm10x_tcgen05_guardrail_trap_unallocated_columns_being_dealloced)
$__internal_2_$__cuda_sm10x_tcgen05_guardrail_trap_unallocated_columns_being_dealloced:
[----:B------:R-:W-:Y:S05]  /*4590*/  BPT.TRAP 0x1 ;  /* 0x000000040000795c */ /* 0x000fea0000300000 */
[----:B------:R-:W-:-:S04]  /*45a0*/  HFMA2 R3, -RZ, RZ, 0, 0 ;  /* 0x00000000ff037431 */ /* 0x000fc800000001ff */
[----:B------:R-:W-:Y:S05]  /*45b0*/  RET.REL.NODEC R2 `(_ZN9deep_gemm24sm100_fp8_gemm_1d1d_implILN4cute4UMMA5MajorE0ELS3_0ELj0ELj4096ELj7168ELj128ELj224ELj128ELj64ELj128ELj128ELj64ELj4ELj128ELj128ELj1ELb0ELj140ELNS_8GemmTypeE1ELb0EN7cutlass10bfloat16_tENS_16EpilogueIdentityEEEvPijjj14CUtensorMap_stS9_S9_S9_S9_) ;  /* 0xffffffb802907950 */ /* 0x000fea0003c3ffff */
        .weak           $__internal_3_$__cuda_sm20_div_u16
        .type           $__internal_3_$__cuda_sm20_div_u16,@function
        .size           $__internal_3_$__cuda_sm20_div_u16,(.L_x_81 - $__internal_3_$__cuda_sm20_div_u16)
$__internal_3_$__cuda_sm20_div_u16:
[----:B------:R-:W1:Y:S01]  /*45c0*/  I2F.U16 R9, R35 ;  /* 0x0000002300097306 */ /* 0x000e620000101000 */
[----:B------:R-:W-:-:S07]  /*45d0*/  IMAD.MOV.U32 R5, RZ, RZ, 0x4b800000 ;  /* 0x4b800000ff057424 */ /* 0x000fce00078e00ff */
[----:B------:R-:W-:Y:S01]  /*45e0*/  I2F.U16.RZ R8, R8 ;  /* 0x0000000800087306 */ /* 0x000fe2000010d000 */
[C---:B-1----:R-:W-:Y:S02]  /*45f0*/  FSETP.GEU.AND P1, PT, |R9|.reuse, 1.175494350822287508e-38, PT ;  /* 0x008000000900780b */ /* 0x042fe40003f2e200 */
[----:B------:R-:W-:Y:S02]  /*4600*/  FSETP.GT.AND P2, PT, |R9|, 8.50705917302346158658e+37, PT ;  /* 0x7e8000000900780b */ /* 0x000fe40003f44200 */
[----:B------:R-:W-:Y:S02]  /*4610*/  FSEL R5, R5, 1, !P1 ;  /* 0x3f80000005057808 */ /* 0x000fe40004800000 */
[----:B------:R-:W-:Y:S02]  /*4620*/  ISETP.NE.U32.AND P1, PT, R35, RZ, PT ;  /* 0x000000ff2300720c */ /* 0x000fe40003f25070 */
[----:B------:R-:W-:-:S05]  /*4630*/  FSEL R10, R5, 0.25, !P2 ;  /* 0x3e800000050a7808 */ /* 0x000fca0005000000 */
[----:B------:R-:W-:-:S06]  /*4640*/  FMUL R5, R9, R10 ;  /* 0x0000000a09057220 */ /* 0x000fcc0000400000 */
[----:B------:R-:W1:Y:S02]  /*4650*/  MUFU.RCP R5, R5 ;  /* 0x0000000500057308 */ /* 0x000e640000001000 */
[----:B-1----:R-:W-:Y:S01]  /*4660*/  FMUL R9, R10, R5 ;  /* 0x000000050a097220 */ /* 0x002fe20000400000 */
[----:B------:R-:W-:-:S03]  /*4670*/  IMAD.MOV.U32 R5, RZ, RZ, 0x0 ;  /* 0x00000000ff057424 */ /* 0x000fc600078e00ff */
[----:B------:R-:W-:-:S04]  /*4680*/  VIADD R9, R9, 0x2 ;  /* 0x0000000209097836 */ /* 0x000fc80000000000 */
[----:B------:R-:W-:-:S04]  /*4690*/  FMUL.RZ R9, R8, R9 ;  /* 0x0000000908097220 */ /* 0x000fc8000040c000 */
[----:B------:R-:W1:Y:S02]  /*46a0*/  F2I.U32.TRUNC.NTZ R36, R9 ;  /* 0x0000000900247305 */ /* 0x000e64000020f000 */
[----:B-1----:R-:W-:Y:S02]  /*46b0*/  LOP3.LUT R36, R36, 0xffff, RZ, 0xc0, !PT ;  /* 0x0000ffff24247812 */ /* 0x002fe400078ec0ff */
[----:B------:R-:W-:Y:S01]  /*46c0*/  @!P1 MOV R36, 0xffffffff ;  /* 0xffffffff00249802 */ /* 0x000fe20000000f00 */
[----:B------:R-:W-:Y:S06]  /*46d0*/  RET.REL.NODEC R4 `(_ZN9deep_gemm24sm100_fp8_gemm_1d1d_implILN4cute4UMMA5MajorE0ELS3_0ELj0ELj4096ELj7168ELj128ELj224ELj128ELj64ELj128ELj128ELj64ELj4ELj128ELj128ELj1ELb0ELj140ELNS_8GemmTypeE1ELb0EN7cutlass10bfloat16_tENS_16EpilogueIdentityEEEvPijjj14CUtensorMap_stS9_S9_S9_S9_) ;  /* 0xffffffb804487950 */ /* 0x000fec0003c3ffff */
.L_x_77:
[----:B------:R-:W-:-:S00]  /*46e0*/  BRA `(.L_x_77) ;  /* 0xfffffffc00fc7947 */ /* 0x000fc0000383ffff */
[----:B------:R-:W-:-:S00]  /*46f0*/  NOP ;  /* 0x0000000000007918 */ /* 0x000fc00000000000 */
        /* <DEDUP_REMOVED lines=8> */
.L_x_81:


//--------------------- .nv.shared._ZN9deep_gemm24sm100_fp8_gemm_1d1d_implILN4cute4UMMA5MajorE0ELS3_0ELj0ELj4096ELj7168ELj128ELj224ELj128ELj64ELj128ELj128ELj64ELj4ELj128ELj128ELj1ELb0ELj140ELNS_8GemmTypeE1ELb0EN7cutlass10bfloat16_tENS_16EpilogueIdentityEEEvPijjj14CUtensorMap_stS9_S9_S9_S9_ --------------------------
	.section	.nv.shared._ZN9deep_gemm24sm100_fp8_gemm_1d1d_implILN4cute4UMMA5MajorE0ELS3_0ELj0ELj4096ELj7168ELj128ELj224ELj128ELj64ELj128ELj128ELj64ELj4ELj128ELj128ELj1ELb0ELj140ELNS_8GemmTypeE1ELb0EN7cutlass10bfloat16_tENS_16EpilogueIdentityEEEvPijjj14CUtensorMap_stS9_S9_S9_S9_,"aw",@nobits
	.sectionflags	@""
	.align	1024
	.zero		1024


//--------------------- .nv.shared.reserved.0     --------------------------
	.section	.nv.shared.reserved.0,"aw",@nobits
	.align	8
	.weak		__nv_reservedSMEM_offset_0_alias
	.size		__nv_reservedSMEM_offset_0_alias, 0, 64
	.other		__nv_reservedSMEM_offset_0_alias,@"STO_CUDA_RESERVED_SHARED STV_DEFAULT"
__nv_reservedSMEM_offset_0_alias:
	.zero		0
.nv.shared.reserved.0:
	.zero		64
	.weak		__nv_reservedSMEM_allocation_phase
	.type		__nv_reservedSMEM_allocation_phase,@object
	.size		__nv_reservedSMEM_allocation_phase,(.L_0 - __nv_reservedSMEM_allocation_phase)
__nv_reservedSMEM_allocation_phase:
	.zero		1
.L_0:
	.zero		7
	.weak		__nv_reservedSMEM_devtool_atexit_pc
	.type		__nv_reservedSMEM_devtool_atexit_pc,@object
	.size		__nv_reservedSMEM_devtool_atexit_pc,(__nv_reservedSMEM_allocation_mask - __nv_reservedSMEM_devtool_atexit_pc)
__nv_reservedSMEM_devtool_atexit_pc:
	.zero		8
	.weak		__nv_reservedSMEM_allocation_mask
	.type		__nv_reservedSMEM_allocation_mask,@object
	.size		__nv_reservedSMEM_allocation_mask,(.L_2 - __nv_reservedSMEM_allocation_mask)
__nv_reservedSMEM_allocation_mask:
	.zero		4
.L_2:


//--------------------- .nv.global                --------------------------
	.section	.nv.global,"aw",@nobits
.nv.global:
	.type		_ZN47_INTERNAL_913d14ac_9_kernel_cu_35def49a_28917454cute1_E,@object
	.size		_ZN47_INTERNAL_913d14ac_9_kernel_cu_35def49a_28917454cute1_E,(_ZN47_INTERNAL_913d14ac_9_kernel_cu_35def49a_28917454cuda3std3__45__cpo6cbeginE - _ZN47_INTERNAL_913d14ac_9_kernel_cu_35def49a_28917454cute1_E)
_ZN47_INTERNAL_913d14ac_9_kernel_cu_35def49a_28917454cute1_E:
	.zero		1
	.type		_ZN47_INTERNAL_913d14ac_9_kernel_cu_35def49a_28917454cuda3std3__45__cpo6cbeginE,@object
	.size		_ZN47_INTERNAL_913d14ac_9_kernel_cu_35def49a_28917454cuda3std3__45__cpo6cbeginE,(_ZN47_INTERNAL_913d14ac_9_kernel_cu_35def49a_28917454cuda3std3__48in_placeE - _ZN47_INTERNAL_913d14ac_9_kernel_cu_35def49a_28917454cuda3std3__45__cpo6cbeginE)
_ZN47_INTERNAL_913d14ac_9_kernel_cu_35def49a_28917454cuda3std3__45__cpo6cbeginE:
	.zero		1
	.type		_ZN47_INTERNAL_913d14ac_9_kernel_cu_35def49a_28917454cuda3std3__48in_placeE,@object
	.size		_ZN47_INTERNAL_913d14ac_9_kernel_cu_35def49a_28917454cuda3std3__48in_placeE,(_ZN47_INTERNAL_913d14ac_9_kernel_cu_35def49a_28917454cuda3std6ranges3__45__cpo9iter_moveE - _ZN47_INTERNAL_913d14ac_9_kernel_cu_35def49a_28917454cuda3std3__48in_placeE)
_ZN47_INTERNAL_913d14ac_9_kernel_cu_35def49a_28917454cuda3std3__48in_placeE:
	.zero		1
	.type		_ZN47_INTERNAL_913d14ac_9_kernel_cu_35def49a_28917454cuda3std6ranges3__45__cpo9iter_moveE,@object
	.size		_ZN47_INTERNAL_913d14ac_9_kernel_cu_35def49a_28917454cuda3std6ranges3__45__cpo9iter_moveE,(_ZN47_INTERNAL_913d14ac_9_kernel_cu_35def49a_28917454cuda3std3__45__cpo5beginE - _ZN47_INTERNAL_913d14ac_9_kernel_cu_35def49a_28917454cuda3std6ranges3__45__cpo9iter_moveE)
_ZN47_INTERNAL_913d14ac_9_kernel_cu_35def49a_28917454cuda3std6ranges3__45__cpo9iter_moveE:
	.zero		1
	.type		_ZN47_INTERNAL_913d14ac_9_kernel_cu_35def49a_28917454cuda3std3__45__cpo5beginE,@object
	.size		_ZN47_INTERNAL_913d14ac_9_kernel_cu_35def49a_28917454cuda3std3__45__cpo5beginE,(_ZN47_INTERNAL_913d14ac_9_kernel_cu_35def49a_28917454cuda3std3__449_GLOBAL__N__913d14ac_9_kernel_cu_35def49a_28917456ignoreE - _ZN47_INTERNAL_913d14ac_9_kernel_cu_35def49a_28917454cuda3std3__45__cpo5beginE)
_ZN47_INTERNAL_913d14ac_9_kernel_cu_35def49a_28917454cuda3std3__45__cpo5beginE:
	.zero		1
	.type		_ZN47_INTERNAL_913d14ac_9_kernel_cu_35def49a_28917454cuda3std3__449_GLOBAL__N__913d14ac_9_kernel_cu_35def49a_28917456ignoreE,@object
	.size		_ZN47_INTERNAL_913d14ac_9_kernel_cu_35def49a_28917454cuda3std3__449_GLOBAL__N__913d14ac_9_kernel_cu_35def49a_28917456ignoreE,(_ZN47_INTERNAL_913d14ac_9_kernel_cu_35def49a_28917454cute7productE - _ZN47_INTERNAL_913d14ac_9_kernel_cu_35def49a_28917454cuda3std3__449_GLOBAL__N__913d14ac_9_kernel_cu_35def49a_28917456ignoreE)
_ZN47_INTERNAL_913d14ac_9_kernel_cu_35def49a_28917454cuda3std3__449_GLOBAL__N__913d14ac_9_kernel_cu_35def49a_28917456ignoreE:
	.zero		1
	.type		_ZN47_INTERNAL_913d14ac_9_kernel_cu_35def49a_28917454cute7productE,@object
	.size		_ZN47_INTERNAL_913d14ac_9_kernel_cu_35def49a_28917454cute7productE,(_ZN47_INTERNAL_913d14ac_9_kernel_cu_35def49a_28917454cuda3std3__45__cpo3endE - _ZN47_INTERNAL_913d14ac_9_kernel_cu_35def49a_28917454cute7productE)
_ZN47_INTERNAL_913d14ac_9_kernel_cu_35def49a_28917454cute7productE:
	.zero		1
	.type		_ZN47_INTERNAL_913d14ac_9_kernel_cu_35def49a_28917454cuda3std3__45__cpo3endE,@object
	.size		_ZN47_INTERNAL_913d14ac_9_kernel_cu_35def49a_28917454cuda3std3__45__cpo3endE,(_ZN47_INTERNAL_913d14ac_9_kernel_cu_35def49a_28917454cuda3std3__419piecewise_constructE - _ZN47_INTERNAL_913d14ac_9_kernel_cu_35def49a_28917454cuda3std3__45__cpo3endE)
_ZN47_INTERNAL_913d14ac_9_kernel_cu_35def49a_28917454cuda3std3__45__cpo3endE:
	.zero		1
	.type		_ZN47_INTERNAL_913d14ac_9_kernel_cu_35def49a_28917454cuda3std3__419piecewise_constructE,@object
	.size		_ZN47_INTERNAL_913d14ac_9_kernel_cu_35def49a_28917454cuda3std3__419piecewise_constructE,(_ZN47_INTERNAL_913d14ac_9_kernel_cu_35def49a_28917454cuda3std3__45__cpo4cendE - _ZN47_INTERNAL_913d14ac_9_kernel_cu_35def49a_28917454cuda3std3__419piecewise_constructE)
_ZN47_INTERNAL_913d14ac_9_kernel_cu_35def49a_28917454cuda3std3__419piecewise_constructE:
	.zero		1
	.type		_ZN47_INTERNAL_913d14ac_9_kernel_cu_35def49a_28917454cuda3std3__45__cpo4cendE,@object
	.size		_ZN47_INTERNAL_913d14ac_9_kernel_cu_35def49a_28917454cuda3std3__45__cpo4cendE,(_ZN47_INTERNAL_913d14ac_9_kernel_cu_35def49a_28917454cuda3std6ranges3__45__cpo4swapE - _ZN47_INTERNAL_913d14ac_9_kernel_cu_35def49a_28917454cuda3std3__45__cpo4cendE)
_ZN47_INTERNAL_913d14ac_9_kernel_cu_35def49a_28917454cuda3std3__45__cpo4cendE:
	.zero		1
	.type		_ZN47_INTERNAL_913d14ac_9_kernel_cu_35def49a_28917454cuda3std6ranges3__45__cpo4swapE,@object
	.size		_ZN47_INTERNAL_913d14ac_9_kernel_cu_35def49a_28917454cuda3std6ranges3__45__cpo4swapE,(.L_10 - _ZN47_INTERNAL_913d14ac_9_kernel_cu_35def49a_28917454cuda3std6ranges3__45__cpo4swapE)
_ZN47_INTERNAL_913d14ac_9_kernel_cu_35def49a_28917454cuda3std6ranges3__45__cpo4swapE:
	.zero		1
.L_10:


//--------------------- .nv.constant0._ZN9deep_gemm24sm100_fp8_gemm_1d1d_implILN4cute4UMMA5MajorE0ELS3_0ELj0ELj4096ELj7168ELj128ELj224ELj128ELj64ELj128ELj128ELj64ELj4ELj128ELj128ELj1ELb0ELj140ELNS_8GemmTypeE1ELb0EN7cutlass10bfloat16_tENS_16EpilogueIdentityEEEvPijjj14CUtensorMap_stS9_S9_S9_S9_ --------------------------
	.section	.nv.constant0._ZN9deep_gemm24sm100_fp8_gemm_1d1d_implILN4cute4UMMA5MajorE0ELS3_0ELj0ELj4096ELj7168ELj128ELj224ELj128ELj64ELj128ELj128ELj64ELj4ELj128ELj128ELj1ELb0ELj140ELNS_8GemmTypeE1ELb0EN7cutlass10bfloat16_tENS_16EpilogueIdentityEEEvPijjj14CUtensorMap_stS9_S9_S9_S9_,"a",@progbits
	.sectionflags	@""
	.align	4
.nv.constant0._ZN9deep_gemm24sm100_fp8_gemm_1d1d_implILN4cute4UMMA5MajorE0ELS3_0ELj0ELj4096ELj7168ELj128ELj224ELj128ELj64ELj128ELj128ELj64ELj4ELj128ELj128ELj1ELb0ELj140ELNS_8GemmTypeE1ELb0EN7cutlass10bfloat16_tENS_16EpilogueIdentityEEEvPijjj14CUtensorMap_stS9_S9_S9_S9_:
	.zero		1600


//--------------------- SYMBOLS --------------------------

	.type		.nv.reservedSmem.offset0,@object
	.size		.nv.reservedSmem.offset0,0x4
	.type		.nv.reservedSmem.cap,@object
	.size		.nv.reservedSmem.cap,0x4
